def matmul_kernel(
    a_ptr,
    b_ptr,
    c_ptr,
    M,
    N,
    K,
    stride_am,
    stride_ak,
    stride_bk,
    stride_bn,
    stride_cm,
    stride_cn,
    BLOCK_M: tl.constexpr,
    BLOCK_N: tl.constexpr,
    BLOCK_K: tl.constexpr,
    GROUP_M: tl.constexpr,
):
    pid = tl.program_id(axis=0)
    num_pid_m = tl.cdiv(M, BLOCK_M)
    num_pid_n = tl.cdiv(N, BLOCK_N)
    num_pid_in_group = GROUP_M * num_pid_n
    group_id = pid // num_pid_in_group
    first_pid_m = group_id * GROUP_M
    group_size_m = min(num_pid_m - first_pid_m, GROUP_M)
    pid_m = first_pid_m + ((pid % num_pid_in_group) % group_size_m)
    pid_n = (pid % num_pid_in_group) // group_size_m

    offs_am = (pid_m * BLOCK_M + tl.arange(0, BLOCK_M)) % M
    offs_bn = (pid_n * BLOCK_N + tl.arange(0, BLOCK_N)) % N
    offs_k = tl.arange(0, BLOCK_K)
    a_ptrs = a_ptr + offs_am[:, None] * stride_am + offs_k[None, :] * stride_ak
    b_ptrs = b_ptr + offs_k[:, None] * stride_bk + offs_bn[None, :] * stride_bn

    acc = tl.zeros((BLOCK_M, BLOCK_N), dtype=tl.float32)
    for kk in range(0, tl.cdiv(K, BLOCK_K)):
        a = tl.load(a_ptrs, mask=offs_k[None, :] < K - kk * BLOCK_K, other=0.0)
        b = tl.load(b_ptrs, mask=offs_k[:, None] < K - kk * BLOCK_K, other=0.0)
        acc = tl.dot(a, b, acc)
        a_ptrs += BLOCK_K * stride_ak
        b_ptrs += BLOCK_K * stride_bk

    c = acc.to(c_ptr.dtype.element_ty)
    offs_cm = pid_m * BLOCK_M + tl.arange(0, BLOCK_M)
    offs_cn = pid_n * BLOCK_N + tl.arange(0, BLOCK_N)
    c_ptrs = c_ptr + offs_cm[:, None] * stride_cm + offs_cn[None, :] * stride_cn
    mask = (offs_cm[:, None] < M) & (offs_cn[None, :] < N)
    tl.store(c_ptrs, c, mask=mask)

# config = {"BLOCK_K": 32, "BLOCK_M": 64, "BLOCK_N": 128, "GROUP_M": 1, "arch": "sm_100", "dtype": "fp16", "num_ctas": 1, "num_stages": 3, "num_warps": 4}
# arch = sm_100


// ===== COMPILED SASS (sm_100a) =====

	.target	sm_100a

	.elftype	@"ET_EXEC"


//--------------------- .note.nv.tkinfo           --------------------------
	.section	.note.nv.tkinfo,"",@"SHT_NOTE"
	.sectionflags	@"SHF_NOTE_NV_TKINFO"
	.tkinfo
        /*0018*/ 	.word	0x00000081
        /*0030*/ 	.string	""
        /*0030*/ 	.string	"ptxas-blackwell"
        /*0030*/ 	.string	"Cuda compilation tools, release 12.9, V12.9.86"
        /*0030*/ 	.string	"Build cuda_12.9.r12.9/compiler.36037853_0"
        /*0030*/ 	.string	"-v  -suppress-debug-info  -lineinfo  -arch sm_100a "



//--------------------- .note.nv.cuver            --------------------------
	.section	.note.nv.cuver,"",@"SHT_NOTE"
	.sectionflags	@"SHF_NOTE_NV_CUVER"
        /*0018*/ 	.short	0x0001
        /*001a*/ 	.short	0x0064
        /*001c*/ 	.short	0x0001
        /*001e*/ 	.short	0x0000
        /*0020*/ 	.short	0x0001
        /*0022*/ 	.short	0x0000


//--------------------- .nv.info                  --------------------------
	.section	.nv.info,"",@"SHT_CUDA_INFO"
	.align	4


	//----- nvinfo : EIATTR_REGCOUNT
	.align		4
        /*0000*/ 	.byte	0x04, 0x2f
        /*0002*/ 	.short	(.L_4 - .L_3)
	.align		4
.L_3:
        /*0004*/ 	.word	index@(matmul_kernel)
        /*0008*/ 	.word	0x000000a8


	//----- nvinfo : EIATTR_FRAME_SIZE
	.align		4
.L_4:
        /*000c*/ 	.byte	0x04, 0x11
        /*000e*/ 	.short	(.L_6 - .L_5)
	.align		4
.L_5:
        /*0010*/ 	.word	index@($__internal_2_$__cuda_sm10x_tcgen05_guardrail_trap_unallocated_columns_being_dealloced)
        /*0014*/ 	.word	0x00000000


	//----- nvinfo : EIATTR_FRAME_SIZE
	.align		4
.L_6:
        /*0018*/ 	.byte	0x04, 0x11
        /*001a*/ 	.short	(.L_8 - .L_7)
	.align		4
.L_7:
        /*001c*/ 	.word	index@($__internal_1_$__cuda_sm10x_tcgen05_guardrail_trap_phase_invalid_during_alloc)
        /*0020*/ 	.word	0x00000000


	//----- nvinfo : EIATTR_FRAME_SIZE
	.align		4
.L_8:
        /*0024*/ 	.byte	0x04, 0x11
        /*0026*/ 	.short	(.L_10 - .L_9)
	.align		4
.L_9:
        /*0028*/ 	.word	index@($__internal_0_$__cuda_sm10x_tcgen05_guardrail_trap_col_being_dealloced_not_returned_by_alloc)
        /*002c*/ 	.word	0x00000000


	//----- nvinfo : EIATTR_FRAME_SIZE
	.align		4
.L_10:
        /*0030*/ 	.byte	0x04, 0x11
        /*0032*/ 	.short	(.L_12 - .L_11)
	.align		4
.L_11:
        /*0034*/ 	.word	index@(matmul_kernel)
        /*0038*/ 	.word	0x00000000


	//----- nvinfo : EIATTR_MIN_STACK_SIZE
	.align		4
.L_12:
        /*003c*/ 	.byte	0x04, 0x12
        /*003e*/ 	.short	(.L_14 - .L_13)
	.align		4
.L_13:
        /*0040*/ 	.word	index@(matmul_kernel)
        /*0044*/ 	.word	0x00000000
.L_14:


//--------------------- .nv.info.matmul_kernel    --------------------------
	.section	.nv.info.matmul_kernel,"",@"SHT_CUDA_INFO"
	.sectionflags	@""
	.align	4


	//----- nvinfo : EIATTR_CUDA_API_VERSION
	.align		4
        /*0000*/ 	.byte	0x04, 0x37
        /*0002*/ 	.short	(.L_16 - .L_15)
.L_15:
        /*0004*/ 	.word	0x00000081


	//----- nvinfo : EIATTR_KPARAM_INFO
	.align		4
.L_16:
        /*0008*/ 	.byte	0x04, 0x17
        /*000a*/ 	.short	(.L_18 - .L_17)
.L_17:
        /*000c*/ 	.word	0x00000000
        /*0010*/ 	.short	0x000d
        /*0012*/ 	.short	0x0048
        /*0014*/ 	.byte	0x00, 0xf4, 0x21, 0x00


	//----- nvinfo : EIATTR_KPARAM_INFO
	.align		4
.L_18:
        /*0018*/ 	.byte	0x04, 0x17
        /*001a*/ 	.short	(.L_20 - .L_19)
.L_19:
        /*001c*/ 	.word	0x00000000
        /*0020*/ 	.short	0x000c
        /*0022*/ 	.short	0x0040
        /*0024*/ 	.byte	0x00, 0xf4, 0x21, 0x00


	//----- nvinfo : EIATTR_KPARAM_INFO
	.align		4
.L_20:
        /*0028*/ 	.byte	0x04, 0x17
        /*002a*/ 	.short	(.L_22 - .L_21)
.L_21:
        /*002c*/ 	.word	0x00000000
        /*0030*/ 	.short	0x000b
        /*0032*/ 	.short	0x0038
        /*0034*/ 	.byte	0x00, 0xf0, 0x11, 0x00


	//----- nvinfo : EIATTR_KPARAM_INFO
	.align		4
.L_22:
        /*0038*/ 	.byte	0x04, 0x17
        /*003a*/ 	.short	(.L_24 - .L_23)
.L_23:
        /*003c*/ 	.word	0x00000000
        /*0040*/ 	.short	0x000a
        /*0042*/ 	.short	0x0034
        /*0044*/ 	.byte	0x00, 0xf0, 0x11, 0x00


	//----- nvinfo : EIATTR_KPARAM_INFO
	.align		4
.L_24:
        /*0048*/ 	.byte	0x04, 0x17
        /*004a*/ 	.short	(.L_26 - .L_25)
.L_25:
        /*004c*/ 	.word	0x00000000
        /*0050*/ 	.short	0x0009
        /*0052*/ 	.short	0x0030
        /*0054*/ 	.byte	0x00, 0xf0, 0x11, 0x00


	//----- nvinfo : EIATTR_KPARAM_INFO
	.align		4
.L_26:
        /*0058*/ 	.byte	0x04, 0x17
        /*005a*/ 	.short	(.L_28 - .L_27)
.L_27:
        /*005c*/ 	.word	0x00000000
        /*0060*/ 	.short	0x0008
        /*0062*/ 	.short	0x002c
        /*0064*/ 	.byte	0x00, 0xf0, 0x11, 0x00


	//----- nvinfo : EIATTR_KPARAM_INFO
	.align		4
.L_28:
        /*0068*/ 	.byte	0x04, 0x17
        /*006a*/ 	.short	(.L_30 - .L_29)
.L_29:
        /*006c*/ 	.word	0x00000000
        /*0070*/ 	.short	0x0007
        /*0072*/ 	.short	0x0028
        /*0074*/ 	.byte	0x00, 0xf0, 0x11, 0x00


	//----- nvinfo : EIATTR_KPARAM_INFO
	.align		4
.L_30:
        /*0078*/ 	.byte	0x04, 0x17
        /*007a*/ 	.short	(.L_32 - .L_31)
.L_31:
        /*007c*/ 	.word	0x00000000
        /*0080*/ 	.short	0x0006
        /*0082*/ 	.short	0x0024
        /*0084*/ 	.byte	0x00, 0xf0, 0x11, 0x00


	//----- nvinfo : EIATTR_KPARAM_INFO
	.align		4
.L_32:
        /*0088*/ 	.byte	0x04, 0x17
        /*008a*/ 	.short	(.L_34 - .L_33)
.L_33:
        /*008c*/ 	.word	0x00000000
        /*0090*/ 	.short	0x0005
        /*0092*/ 	.short	0x0020
        /*0094*/ 	.byte	0x00, 0xf0, 0x11, 0x00


	//----- nvinfo : EIATTR_KPARAM_INFO
	.align		4
.L_34:
        /*0098*/ 	.byte	0x04, 0x17
        /*009a*/ 	.short	(.L_36 - .L_35)
.L_35:
        /*009c*/ 	.word	0x00000000
        /*00a0*/ 	.short	0x0004
        /*00a2*/ 	.short	0x001c
        /*00a4*/ 	.byte	0x00, 0xf0, 0x11, 0x00


	//----- nvinfo : EIATTR_KPARAM_INFO
	.align		4
.L_36:
        /*00a8*/ 	.byte	0x04, 0x17
        /*00aa*/ 	.short	(.L_38 - .L_37)
.L_37:
        /*00ac*/ 	.word	0x00000000
        /*00b0*/ 	.short	0x0003
        /*00b2*/ 	.short	0x0018
        /*00b4*/ 	.byte	0x00, 0xf0, 0x11, 0x00


	//----- nvinfo : EIATTR_KPARAM_INFO
	.align		4
.L_38:
        /*00b8*/ 	.byte	0x04, 0x17
        /*00ba*/ 	.short	(.L_40 - .L_39)
.L_39:
        /*00bc*/ 	.word	0x00000000
        /*00c0*/ 	.short	0x0002
        /*00c2*/ 	.short	0x0010
        /*00c4*/ 	.byte	0x00, 0xf4, 0x21, 0x00


	//----- nvinfo : EIATTR_KPARAM_INFO
	.align		4
.L_40:
        /*00c8*/ 	.byte	0x04, 0x17
        /*00ca*/ 	.short	(.L_42 - .L_41)
.L_41:
        /*00cc*/ 	.word	0x00000000
        /*00d0*/ 	.short	0x0001
        /*00d2*/ 	.short	0x0008
        /*00d4*/ 	.byte	0x00, 0xf4, 0x21, 0x00


	//----- nvinfo : EIATTR_KPARAM_INFO
	.align		4
.L_42:
        /*00d8*/ 	.byte	0x04, 0x17
        /*00da*/ 	.short	(.L_44 - .L_43)
.L_43:
        /*00dc*/ 	.word	0x00000000
        /*00e0*/ 	.short	0x0000
        /*00e2*/ 	.short	0x0000
        /*00e4*/ 	.byte	0x00, 0xf4, 0x21, 0x00


	//----- nvinfo : EIATTR_AT_ENTRY_FRAGMENTS
	.align		4
.L_44:
        /*00e8*/ 	.byte	0x04, 0x4f
        /*00ea*/ 	.short	(.L_46 - .L_45)


	//   ....[0]....
.L_45:
        /*00ec*/ 	.word	0x00000004


	//----- nvinfo : EIATTR_RESERVED_SMEM_USED
	.align		4
.L_46:
        /*00f0*/ 	.byte	0x01, 0x41
	.zero		2


	//----- nvinfo : EIATTR_SPARSE_MMA_MASK
	.align		4
        /*00f4*/ 	.byte	0x03, 0x50
        /*00f6*/ 	.short	0x0000


	//----- nvinfo : EIATTR_TCGEN05_1CTA_USED
	.align		4
        /*00f8*/ 	.byte	0x01, 0x51
	.zero		2


	//----- nvinfo : EIATTR_MAXREG_COUNT
	.align		4
        /*00fc*/ 	.byte	0x03, 0x1b
        /*00fe*/ 	.short	0x00ff


	//----- nvinfo : EIATTR_NUM_BARRIERS
	.align		4
        /*0100*/ 	.byte	0x02, 0x4c
        /*0102*/ 	.byte	0x01
	.zero		1


	//----- nvinfo : EIATTR_INT_WARP_WIDE_INSTR_OFFSETS
	.align		4
        /*0104*/ 	.byte	0x04, 0x31
        /*0106*/ 	.short	(.L_48 - .L_47)


	//   ....[0]....
.L_47:
        /*0108*/ 	.word	0x00002510


	//   ....[1]....
        /*010c*/ 	.word	0x00002520


	//   ....[2]....
        /*0110*/ 	.word	0x000036d0


	//   ....[3]....
        /*0114*/ 	.word	0x000071f0


	//   ....[4]....
        /*0118*/ 	.word	0x00007240


	//----- nvinfo : EIATTR_COOP_GROUP_MASK_REGIDS
	.align		4
.L_48:
        /*011c*/ 	.byte	0x04, 0x29
        /*011e*/ 	.short	(.L_50 - .L_49)


	//   ....[0]....
.L_49:
        /*0120*/ 	.word	0xffffffff


	//   ....[1]....
        /*0124*/ 	.word	0xffffffff


	//   ....[2]....
        /*0128*/ 	.word	0xffffffff


	//   ....[3]....
        /*012c*/ 	.word	0xffffffff


	//----- nvinfo : EIATTR_COOP_GROUP_INSTR_OFFSETS
	.align		4
.L_50:
        /*0130*/ 	.byte	0x04, 0x28
        /*0132*/ 	.short	(.L_52 - .L_51)


	//   ....[0]....
.L_51:
        /*0134*/ 	.word	0x00000060


	//   ....[1]....
        /*0138*/ 	.word	0x00000320


	//   ....[2]....
        /*013c*/ 	.word	0x00007080


	//   ....[3]....
        /*0140*/ 	.word	0x000072f0


	//----- nvinfo : EIATTR_VRC_CTA_INIT_COUNT
	.align		4
.L_52:
        /*0144*/ 	.byte	0x02, 0x4a
        /*0146*/ 	.byte	0x80
	.zero		1


	//----- nvinfo : EIATTR_MBARRIER_INSTR_OFFSETS
	.align		4
        /*0148*/ 	.byte	0x04, 0x39
        /*014a*/ 	.short	(.L_54 - .L_53)


	//   ....[0]....
.L_53:
        /*014c*/ 	.word	0x00002650
        /*0150*/ 	.word	0x000000ff
        /*0154*/ 	.word	0x00000000
        /*0158*/ 	.short	0x0100
        /*015a*/ 	.byte	0x0f
	.zero		1


	//   ....[1]....
        /*015c*/ 	.word	0x00003710
        /*0160*/ 	.word	0x000000ff
        /*0164*/ 	.word	0x00006008
        /*0168*/ 	.short	0x0100
        /*016a*/ 	.byte	0x0d
	.zero		1


	//   ....[2]....
        /*016c*/ 	.word	0x00004200
        /*0170*/ 	.word	0x000000ff
        /*0174*/ 	.word	0x00000000
        /*0178*/ 	.short	0x010a
        /*017a*/ 	.byte	0x0f
	.zero		1


	//   ....[3]....
        /*017c*/ 	.word	0x00005160
        /*0180*/ 	.word	0x000000ff
        /*0184*/ 	.word	0x00000000
        /*0188*/ 	.short	0x010a
        /*018a*/ 	.byte	0x0f
	.zero		1


	//   ....[4]....
        /*018c*/ 	.word	0x00005290
        /*0190*/ 	.word	0x000000ff
        /*0194*/ 	.word	0x00006000
        /*0198*/ 	.short	0x0108
        /*019a*/ 	.byte	0x0d
	.zero		1


	//   ....[5]....
        /*019c*/ 	.word	0x000053b0
        /*01a0*/ 	.word	0x000000ff
        /*01a4*/ 	.word	0x00006008
        /*01a8*/ 	.short	0x0108
        /*01aa*/ 	.byte	0x0d
	.zero		1


	//   ....[6]....
        /*01ac*/ 	.word	0x00007310
        /*01b0*/ 	.word	0x000000ff
        /*01b4*/ 	.word	0x00000000
        /*01b8*/ 	.short	0x010a
        /*01ba*/ 	.byte	0x0f
	.zero		1


	//   ....[7]....
        /*01bc*/ 	.word	0x00007340
        /*01c0*/ 	.word	0x000000ff
        /*01c4*/ 	.word	0x00000000
        /*01c8*/ 	.short	0x010a
        /*01ca*/ 	.byte	0x0f
	.zero		1


	//----- nvinfo : EIATTR_NUM_MBARRIERS
	.align		4
.L_54:
        /*01cc*/ 	.byte	0x03, 0x38
        /*01ce*/ 	.short	0x0002


	//----- nvinfo : EIATTR_EXIT_INSTR_OFFSETS
	.align		4
        /*01d0*/ 	.byte	0x04, 0x1c
        /*01d2*/ 	.short	(.L_56 - .L_55)


	//   ....[0]....
.L_55:
        /*01d4*/ 	.word	0x00007300


	//----- nvinfo : EIATTR_REQNTID
	.align		4
.L_56:
        /*01d8*/ 	.byte	0x04, 0x10
        /*01da*/ 	.short	(.L_58 - .L_57)
.L_57:
        /*01dc*/ 	.word	0x00000080
        /*01e0*/ 	.word	0x00000001
        /*01e4*/ 	.word	0x00000001


	//----- nvinfo : EIATTR_CRS_STACK_SIZE
	.align		4
.L_58:
        /*01e8*/ 	.byte	0x04, 0x1e
        /*01ea*/ 	.short	(.L_60 - .L_59)
.L_59:
        /*01ec*/ 	.word	0x00000000


	//----- nvinfo : EIATTR_CBANK_PARAM_SIZE
	.align		4
.L_60:
        /*01f0*/ 	.byte	0x03, 0x19
        /*01f2*/ 	.short	0x0050


	//----- nvinfo : EIATTR_PARAM_CBANK
	.align		4
        /*01f4*/ 	.byte	0x04, 0x0a
        /*01f6*/ 	.short	(.L_62 - .L_61)
	.align		4
.L_61:
        /*01f8*/ 	.word	index@(.nv.constant0.matmul_kernel)
        /*01fc*/ 	.short	0x0380
        /*01fe*/ 	.short	0x0050


	//----- nvinfo : EIATTR_SW_WAR
	.align		4
.L_62:
        /*0200*/ 	.byte	0x04, 0x36
        /*0202*/ 	.short	(.L_64 - .L_63)
.L_63:
        /*0204*/ 	.word	0x00000008
.L_64:


//--------------------- .nv.compat                --------------------------
	.section	.nv.compat,"",@"SHT_CUDA_COMPAT_INFO"
	.align	4
        /*0000*/ 	.byte	0x02, 0x02, 0x02, 0x00, 0x02, 0x05, 0x05, 0x00, 0x02, 0x03, 0x00, 0x00, 0x02, 0x06, 0x01, 0x00


//--------------------- .nv.callgraph             --------------------------
	.section	.nv.callgraph,"",@"SHT_CUDA_CALLGRAPH"
	.align	4
	.sectionentsize	8
	.align		4
        /*0000*/ 	.word	0x00000000
	.align		4
        /*0004*/ 	.word	0xffffffff
	.align		4
        /*0008*/ 	.word	0x00000000
	.align		4
        /*000c*/ 	.word	0xfffffffe
	.align		4
        /*0010*/ 	.word	0x00000000
	.align		4
        /*0014*/ 	.word	0xfffffffd
	.align		4
        /*0018*/ 	.word	0x00000000
	.align		4
        /*001c*/ 	.word	0xfffffffc


//--------------------- .text.matmul_kernel       --------------------------
	.section	.text.matmul_kernel,"ax",@progbits
	.align	128
        .global         matmul_kernel
        .type           matmul_kernel,@function
        .size           matmul_kernel,(.L_x_20 - matmul_kernel)
        .other          matmul_kernel,@"STO_CUDA_ENTRY STV_DEFAULT"
matmul_kernel:
.text.matmul_kernel:
[----:B------:R-:W0:Y:S01]  /*0000*/  LDC R1, c[0x0][0x37c] ;  /* 0x0000df00ff017b82 */ /* 0x000e220000000800 */
[----:B------:R-:W1:Y:S01]  /*0010*/  S2R R68, SR_TID.X ;  /* 0x0000000000447919 */ /* 0x000e620000002100 */
[----:B------:R-:W2:Y:S01]  /*0020*/  LDCU.64 UR26, c[0x0][0x358] ;  /* 0x00006b00ff1a77ac */ /* 0x000ea20008000a00 */
[----:B-1----:R-:W-:-:S13]  /*0030*/  ISETP.GE.U32.AND P1, PT, R68, 0x20, PT ;  /* 0x000000204400780c */ /* 0x002fda0003f26070 */
[----:B--2---:R-:W-:Y:S05]  /*0040*/  @P1 BRA `(.L_x_0) ;  /* 0x0000000000b81947 */ /* 0x004fea0003800000 */
[----:B------:R-:W1:Y:S01]  /*0050*/  S2UR UR6, SR_CgaCtaId ;  /* 0x00000000000679c3 */ /* 0x000e620000008800 */
[----:B------:R-:W-:Y:S01]  /*0060*/  NOP ;  /* 0x0000000000007918 */ /* 0x000fe20000000000 */
[----:B------:R-:W-:Y:S02]  /*0070*/  UMOV UR4, 0x40 ;  /* 0x0000004000047882 */ /* 0x000fe40000000000 */
[----:B-1----:R-:W-:-:S09]  /*0080*/  ULEA UR4, UR6, UR4, 0x18 ;  /* 0x0000000406047291 */ /* 0x002fd2000f8ec0ff */
[----:B------:R-:W1:Y:S01]  /*0090*/  LDS.U8 R0, [UR4] ;  /* 0x00000004ff007984 */ /* 0x000e620008000000 */
[----:B------:R-:W-:Y:S02]  /*00a0*/  UMOV UR4, 0x400 ;  /* 0x0000040000047882 */ /* 0x000fe40000000000 */
[----:B------:R-:W-:Y:S01]  /*00b0*/  ULEA UR4, UR6, UR4, 0x18 ;  /* 0x0000000406047291 */ /* 0x000fe2000f8ec0ff */
[----:B-1----:R-:W-:-:S13]  /*00c0*/  ISETP.NE.AND P0, PT, R0, RZ, PT ;  /* 0x000000ff0000720c */ /* 0x002fda0003f05270 */
[----:B------:R-:W-:Y:S05]  /*00d0*/  @P0 BRA `(.L_x_1) ;  /* 0x00000000007c0947 */ /* 0x000fea0003800000 */
[----:B------:R-:W-:-:S13]  /*00e0*/  ELECT P0, URZ, PT ;  /* 0x0000000000ff782f */ /* 0x000fda0003800000 */
[----:B------:R-:W-:Y:S05]  /*00f0*/  @!P0 BRA `(.L_x_2) ;  /* 0x0000000000848947 */ /* 0x000fea0003800000 */
[----:B------:R-:W-:Y:S01]  /*0100*/  UMOV UR5, 0x4 ;  /* 0x0000000400057882 */ /* 0x000fe20000000000 */
[----:B------:R-:W-:Y:S02]  /*0110*/  IMAD.MOV.U32 R4, RZ, RZ, 0x1 ;  /* 0x00000001ff047424 */ /* 0x000fe400078e00ff */
[----:B------:R-:W-:Y:S02]  /*0120*/  IMAD.MOV.U32 R5, RZ, RZ, 0xf ;  /* 0x0000000fff057424 */ /* 0x000fe400078e00ff */
[----:B------:R-:W-:Y:S04]  /*0130*/  DEPBAR.LE SB1, 0x36 ;  /* 0x00009d800000791a */ /* 0x000fe80000000000 */
[----:B------:R-:W1:Y:S02]  /*0140*/  UTCATOMSWS.FIND_AND_SET.ALIGN UP0, UR5, UR5 ;  /* 0x00000005000575e3 */ /* 0x000e640008000800 */
[----:B-1----:R-:W-:-:S04]  /*0150*/  PLOP3.LUT P0, PT, PT, PT, UP0, 0x80, 0x8 ;  /* 0x000000000008781c */ /* 0x002fc80003f0f008 */
[----:B------:R-:W-:-:S04]  /*0160*/  SEL R0, RZ, 0xffffffff, !P0 ;  /* 0xffffffffff007807 */ /* 0x000fc80004000000 */
[----:B------:R-:W-:Y:S01]  /*0170*/  ISETP.NE.AND P0, PT, R0, RZ, PT ;  /* 0x000000ff0000720c */ /* 0x000fe20003f05270 */
[----:B------:R-:W-:-:S12]  /*0180*/  IMAD.U32 R0, RZ, RZ, UR5 ;  /* 0x00000005ff007e24 */ /* 0x000fd8000f8e00ff */
[----:B------:R-:W-:Y:S05]  /*0190*/  @P0 BRA `(.L_x_3) ;  /* 0x0000000000240947 */ /* 0x000fea0003800000 */
.L_x_4:
[----:B------:R-:W-:Y:S05]  /*01a0*/  NANOSLEEP 0x64 ;  /* 0x000000640000795d */ /* 0x000fea0003800000 */
[----:B------:R-:W-:-:S05]  /*01b0*/  UMOV UR5, 0x4 ;  /* 0x0000000400057882 */ /* 0x000fca0000000000 */
[----:B------:R-:W-:Y:S04]  /*01c0*/  DEPBAR.LE SB1, 0x36 ;  /* 0x00009d800000791a */ /* 0x000fe80000000000 */
[----:B------:R-:W1:Y:S02]  /*01d0*/  UTCATOMSWS.FIND_AND_SET.ALIGN UP0, UR5, UR5 ;  /* 0x00000005000575e3 */ /* 0x000e640008000800 */
[----:B-1----:R-:W-:-:S04]  /*01e0*/  PLOP3.LUT P0, PT, PT, PT, UP0, 0x80, 0x8 ;  /* 0x000000000008781c */ /* 0x002fc80003f0f008 */
[----:B------:R-:W-:-:S04]  /*01f0*/  SEL R0, RZ, 0xffffffff, !P0 ;  /* 0xffffffffff007807 */ /* 0x000fc80004000000 */
[----:B------:R-:W-:Y:S01]  /*0200*/  ISETP.NE.AND P0, PT, R0, RZ, PT ;  /* 0x000000ff0000720c */ /* 0x000fe20003f05270 */
[----:B------:R-:W-:-:S12]  /*0210*/  IMAD.U32 R0, RZ, RZ, UR5 ;  /* 0x00000005ff007e24 */ /* 0x000fd8000f8e00ff */
[----:B------:R-:W-:Y:S05]  /*0220*/  @!P0 BRA `(.L_x_4) ;  /* 0xfffffffc00dc8947 */ /* 0x000fea000383ffff */
.L_x_3:
[C---:B------:R-:W-:Y:S01]  /*0230*/  VIADD R3, R0.reuse, 0x10 ;  /* 0x0000001000037836 */ /* 0x040fe20000000000 */
[----:B------:R-:W-:Y:S01]  /*0240*/  UMOV UR5, 0x50 ;  /* 0x0000005000057882 */ /* 0x000fe20000000000 */
[----:B------:R-:W-:Y:S01]  /*0250*/  SHF.L.U32 R2, R5, R0, RZ ;  /* 0x0000000005027219 */ /* 0x000fe200000006ff */
[----:B------:R-:W-:Y:S01]  /*0260*/  ULEA UR5, UR6, UR5, 0x18 ;  /* 0x0000000506057291 */ /* 0x000fe2000f8ec0ff */
[----:B------:R-:W-:Y:S01]  /*0270*/  IMAD.SHL.U32 R0, R0, 0x20, RZ ;  /* 0x0000002000007824 */ /* 0x000fe200078e00ff */
[----:B------:R-:W-:-:S04]  /*0280*/  SHF.L.U32 R3, R4, R3, RZ ;  /* 0x0000000304037219 */ /* 0x000fc800000006ff */
[----:B------:R-:W-:-:S05]  /*0290*/  LOP3.LUT R2, R3, R2, RZ, 0xfc, !PT ;  /* 0x0000000203027212 */ /* 0x000fca00078efcff */
[----:B------:R1:W-:Y:S04]  /*02a0*/  ATOMS.OR RZ, [UR5], R2 ;  /* 0x00000002ffff798c */ /* 0x0003e8000b000005 */
[----:B------:R1:W-:Y:S01]  /*02b0*/  STS [UR4], R0 ;  /* 0x00000000ff007988 */ /* 0x0003e20008000804 */
[----:B------:R-:W-:Y:S05]  /*02c0*/  BRA `(.L_x_2) ;  /* 0x0000000000107947 */ /* 0x000fea0003800000 */
.L_x_1:
[----:B------:R-:W-:Y:S01]  /*02d0*/  IMAD.MOV.U32 R0, RZ, RZ, -0x1 ;  /* 0xffffffffff007424 */ /* 0x000fe200078e00ff */
[----:B------:R-:W-:-:S04]  /*02e0*/  MOV R2, 0x310 ;  /* 0x0000031000027802 */ /* 0x000fc80000000f00 */
[----:B------:R1:W-:Y:S03]  /*02f0*/  STS [UR4], R0 ;  /* 0x00000000ff007988 */ /* 0x0003e60008000804 */
[----:B01----:R-:W-:Y:S05]  /*0300*/  CALL.REL.NOINC `($__internal_1_$__cuda_sm10x_tcgen05_guardrail_trap_phase_invalid_during_alloc) ;  /* 0x0000007000247944 */ /* 0x003fea0003c00000 */
.L_x_2:
[----:B------:R-:W-:Y:S05]  /*0310*/  WARPSYNC.ALL ;  /* 0x0000000000007948 */ /* 0x000fea0003800000 */
[----:B------:R-:W-:Y:S01]  /*0320*/  NOP ;  /* 0x0000000000007918 */ /* 0x000fe20000000000 */
.L_x_0:
[----:B------:R-:W2:Y:S01]  /*0330*/  LDC.64 R20, c[0x0][0x398] ;  /* 0x0000e600ff147b82 */ /* 0x000ea20000000a00 */
[----:B------:R-:W3:Y:S01]  /*0340*/  S2R R5, SR_CTAID.X ;  /* 0x0000000000057919 */ /* 0x000ee20000002500 */
[----:B------:R-:W-:Y:S01]  /*0350*/  UMOV UR13, 0x400 ;  /* 0x00000400000d7882 */ /* 0x000fe20000000000 */
[----:B------:R-:W-:Y:S01]  /*0360*/  SHF.R.U32.HI R69, RZ, 0x5, R68 ;  /* 0x00000005ff457819 */ /* 0x000fe20000011644 */
[----:B------:R-:W-:Y:S01]  /*0370*/  UMOV UR6, 0x1 ;  /* 0x0000000100067882 */ /* 0x000fe20000000000 */
[----:B------:R-:W4:Y:S03]  /*0380*/  LDCU.128 UR8, c[0x0][0x380] ;  /* 0x00007000ff0877ac */ /* 0x000f260008000c00 */
[----:B------:R-:W5:Y:S08]  /*0390*/  S2UR UR4, SR_CgaCtaId ;  /* 0x00000000000479c3 */ /* 0x000f700000008800 */
[----:B------:R-:W1:Y:S02]  /*03a0*/  LDC.64 R104, c[0x0][0x3a8] ;  /* 0x0000ea00ff687b82 */ /* 0x000e640000000a00 */
[----:B-12---:R-:W-:Y:S01]  /*03b0*/  VIADD R0, R21, 0x7f ;  /* 0x0000007f15007836 */ /* 0x006fe20000000000 */
[----:B------:R-:W-:-:S05]  /*03c0*/  IABS R13, R20 ;  /* 0x00000014000d7213 */ /* 0x000fca0000000000 */
[----:B------:R-:W-:Y:S01]  /*03d0*/  BAR.SYNC.DEFER_BLOCKING 0x0 ;  /* 0x0000000000007b1d */ /* 0x000fe20000010000 */
[----:B------:R-:W-:Y:S02]  /*03e0*/  ISETP.NE.AND P6, PT, R20, RZ, PT ;  /* 0x000000ff1400720c */ /* 0x000fe40003fc5270 */
[----:B------:R-:W-:Y:S01]  /*03f0*/  SHF.R.S32.HI R3, RZ, 0x1f, R0 ;  /* 0x0000001fff037819 */ /* 0x000fe20000011400 */
[----:B-----5:R-:W-:-:S03]  /*0400*/  ULEA UR13, UR4, UR13, 0x18 ;  /* 0x0000000d040d7291 */ /* 0x020fc6000f8ec0ff */
[----:B------:R-:W-:Y:S02]  /*0410*/  LEA.HI R3, R3, R0, RZ, 0x7 ;  /* 0x0000000003037211 */ /* 0x000fe400078f38ff */
[----:B---3--:R-:W-:Y:S01]  /*0420*/  IABS R8, R5 ;  /* 0x0000000500087213 */ /* 0x008fe20000000000 */
[----:B------:R-:W-:Y:S01]  /*0430*/  UIADD3 UR15, UPT, UPT, UR13, 0x6000, URZ ;  /* 0x000060000d0f7890 */ /* 0x000fe2000fffe0ff */
[----:B------:R-:W-:-:S04]  /*0440*/  SHF.R.S32.HI R4, RZ, 0x7, R3 ;  /* 0x00000007ff047819 */ /* 0x000fc80000011403 */
[-C--:B------:R-:W-:Y:S02]  /*0450*/  IABS R7, R4.reuse ;  /* 0x0000000400077213 */ /* 0x080fe40000000000 */
[----:B------:R-:W-:Y:S02]  /*0460*/  IABS R10, R4 ;  /* 0x00000004000a7213 */ /* 0x000fe40000000000 */
[----:B------:R-:W1:Y:S08]  /*0470*/  I2F.RP R0, R7 ;  /* 0x0000000700007306 */ /* 0x000e700000209400 */
[----:B-1----:R-:W1:Y:S02]  /*0480*/  MUFU.RCP R0, R0 ;  /* 0x0000000000007308 */ /* 0x002e640000001000 */
[----:B-1----:R-:W-:-:S02]  /*0490*/  VIADD R2, R0, 0xffffffe ;  /* 0x0ffffffe00027836 */ /* 0x002fc40000000000 */
[----:B------:R-:W-:-:S04]  /*04a0*/  IMAD.MOV R0, RZ, RZ, -R10 ;  /* 0x000000ffff007224 */ /* 0x000fc800078e0a0a */
[----:B------:R1:W2:Y:S02]  /*04b0*/  F2I.FTZ.U32.TRUNC.NTZ R3, R2 ;  /* 0x0000000200037305 */ /* 0x0002a4000021f000 */
[----:B-1----:R-:W-:Y:S02]  /*04c0*/  IMAD.MOV.U32 R2, RZ, RZ, RZ ;  /* 0x000000ffff027224 */ /* 0x002fe400078e00ff */
[----:B--2---:R-:W-:-:S04]  /*04d0*/  IMAD.MOV R6, RZ, RZ, -R3 ;  /* 0x000000ffff067224 */ /* 0x004fc800078e0a03 */
[----:B------:R-:W-:Y:S02]  /*04e0*/  IMAD R9, R6, R7, RZ ;  /* 0x0000000706097224 */ /* 0x000fe400078e02ff */
[----:B------:R-:W-:Y:S02]  /*04f0*/  IMAD.MOV.U32 R6, RZ, RZ, R8 ;  /* 0x000000ffff067224 */ /* 0x000fe400078e0008 */
[----:B------:R-:W-:-:S06]  /*0500*/  IMAD.HI.U32 R3, R3, R9, R2 ;  /* 0x0000000903037227 */ /* 0x000fcc00078e0002 */
[----:B------:R-:W-:-:S04]  /*0510*/  IMAD.HI.U32 R3, R3, R6, RZ ;  /* 0x0000000603037227 */ /* 0x000fc800078e00ff */
[----:B------:R-:W-:-:S05]  /*0520*/  IMAD R0, R3, R0, R6 ;  /* 0x0000000003007224 */ /* 0x000fca00078e0206 */
[----:B------:R-:W-:-:S13]  /*0530*/  ISETP.GT.U32.AND P2, PT, R7, R0, PT ;  /* 0x000000000700720c */ /* 0x000fda0003f44070 */
[----:B------:R-:W-:Y:S02]  /*0540*/  @!P2 IMAD.IADD R0, R0, 0x1, -R7 ;  /* 0x000000010000a824 */ /* 0x000fe400078e0a07 */
[----:B------:R-:W-:Y:S01]  /*0550*/  @!P2 VIADD R3, R3, 0x1 ;  /* 0x000000010303a836 */ /* 0x000fe20000000000 */
[----:B------:R-:W-:Y:S02]  /*0560*/  ISETP.NE.AND P2, PT, R4, RZ, PT ;  /* 0x000000ff0400720c */ /* 0x000fe40003f45270 */
[----:B------:R-:W-:Y:S02]  /*0570*/  ISETP.GE.U32.AND P0, PT, R0, R7, PT ;  /* 0x000000070000720c */ /* 0x000fe40003f06070 */
[----:B------:R-:W-:-:S04]  /*0580*/  LOP3.LUT R0, R5, R4, RZ, 0x3c, !PT ;  /* 0x0000000405007212 */ /* 0x000fc800078e3cff */
[----:B------:R-:W-:Y:S01]  /*0590*/  ISETP.GE.AND P3, PT, R0, RZ, PT ;  /* 0x000000ff0000720c */ /* 0x000fe20003f66270 */
[----:B------:R-:W-:-:S06]  /*05a0*/  VIADD R0, R20, 0x3f ;  /* 0x0000003f14007836 */ /* 0x000fcc0000000000 */
[----:B------:R-:W-:-:S04]  /*05b0*/  @P0 VIADD R3, R3, 0x1 ;  /* 0x0000000103030836 */ /* 0x000fc80000000000 */
[----:B------:R-:W-:Y:S01]  /*05c0*/  IMAD.MOV.U32 R9, RZ, RZ, R3 ;  /* 0x000000ffff097224 */ /* 0x000fe200078e0003 */
[----:B------:R-:W-:-:S03]  /*05d0*/  SHF.R.S32.HI R3, RZ, 0x1f, R0 ;  /* 0x0000001fff037819 */ /* 0x000fc60000011400 */
[----:B------:R-:W-:Y:S01]  /*05e0*/  @!P3 IMAD.MOV R9, RZ, RZ, -R9 ;  /* 0x000000ffff09b224 */ /* 0x000fe200078e0a09 */
[----:B------:R-:W-:Y:S02]  /*05f0*/  LEA.HI R3, R3, R0, RZ, 0x6 ;  /* 0x0000000003037211 */ /* 0x000fe400078f30ff */
[----:B------:R-:W-:-:S04]  /*0600*/  @!P2 LOP3.LUT R9, RZ, R4, RZ, 0x33, !PT ;  /* 0x00000004ff09a212 */ /* 0x000fc800078e33ff */
[----:B------:R-:W-:Y:S01]  /*0610*/  LEA.HI.SX32 R3, R3, -R9, 0x1a ;  /* 0x8000000903037211 */ /* 0x000fe200078fd2ff */
[----:B------:R-:W-:-:S03]  /*0620*/  IMAD.MOV R6, RZ, RZ, -R9 ;  /* 0x000000ffff067224 */ /* 0x000fc600078e0a09 */
[----:B------:R-:W-:Y:S01]  /*0630*/  VIMNMX R11, PT, PT, R3, 0x1, PT ;  /* 0x00000001030b7848 */ /* 0x000fe20003fe0100 */
[----:B------:R-:W-:-:S03]  /*0640*/  IMAD R10, R4, R6, R5 ;  /* 0x00000006040a7224 */ /* 0x000fc600078e0205 */
[----:B------:R-:W-:Y:S02]  /*0650*/  IABS R7, R11 ;  /* 0x0000000b00077213 */ /* 0x000fe40000000000 */
[----:B------:R-:W-:Y:S02]  /*0660*/  IABS R6, R10 ;  /* 0x0000000a00067213 */ /* 0x000fe40000000000 */
[----:B------:R-:W1:Y:S08]  /*0670*/  I2F.RP R0, R7 ;  /* 0x0000000700007306 */ /* 0x000e700000209400 */
[----:B-1----:R-:W1:Y:S02]  /*0680*/  MUFU.RCP R0, R0 ;  /* 0x0000000000007308 */ /* 0x002e640000001000 */
[----:B-1----:R-:W-:-:S06]  /*0690*/  VIADD R2, R0, 0xffffffe ;  /* 0x0ffffffe00027836 */ /* 0x002fcc0000000000 */
[----:B------:R1:W2:Y:S02]  /*06a0*/  F2I.FTZ.U32.TRUNC.NTZ R3, R2 ;  /* 0x0000000200037305 */ /* 0x0002a4000021f000 */
[----:B-1----:R-:W-:Y:S02]  /*06b0*/  IMAD.MOV.U32 R2, RZ, RZ, RZ ;  /* 0x000000ffff027224 */ /* 0x002fe400078e00ff */
[----:B--2---:R-:W-:-:S04]  /*06c0*/  IMAD.MOV R8, RZ, RZ, -R3 ;  /* 0x000000ffff087224 */ /* 0x004fc800078e0a03 */
[----:B------:R-:W-:Y:S01]  /*06d0*/  IMAD.MOV.U32 R4, RZ, RZ, R8 ;  /* 0x000000ffff047224 */ /* 0x000fe200078e0008 */
[----:B------:R-:W-:-:S03]  /*06e0*/  IABS R8, R11 ;  /* 0x0000000b00087213 */ /* 0x000fc60000000000 */
[----:B------:R-:W-:Y:S02]  /*06f0*/  IMAD R5, R4, R7, RZ ;  /* 0x0000000704057224 */ /* 0x000fe400078e02ff */
[----:B------:R-:W-:Y:S02]  /*0700*/  IMAD.MOV.U32 R4, RZ, RZ, R6 ;  /* 0x000000ffff047224 */ /* 0x000fe400078e0006 */
[----:B------:R-:W-:Y:S01]  /*0710*/  IMAD.HI.U32 R3, R3, R5, R2 ;  /* 0x0000000503037227 */ /* 0x000fe200078e0002 */
[----:B------:R-:W1:Y:S03]  /*0720*/  I2F.RP R6, R13 ;  /* 0x0000000d00067306 */ /* 0x000e660000209400 */
[----:B------:R-:W-:Y:S02]  /*0730*/  IMAD.MOV R5, RZ, RZ, -R8 ;  /* 0x000000ffff057224 */ /* 0x000fe400078e0a08 */
[----:B------:R-:W-:Y:S01]  /*0740*/  IMAD.HI.U32 R0, R3, R4, RZ ;  /* 0x0000000403007227 */ /* 0x000fe200078e00ff */
[----:B------:R-:W-:-:S03]  /*0750*/  IABS R3, R21 ;  /* 0x0000001500037213 */ /* 0x000fc60000000000 */
[----:B------:R-:W-:Y:S01]  /*0760*/  IMAD R2, R0, R5, R4 ;  /* 0x0000000500027224 */ /* 0x000fe200078e0204 */
[----:B------:R-:W2:Y:S04]  /*0770*/  I2F.RP R8, R3 ;  /* 0x0000000300087306 */ /* 0x000ea80000209400 */
[----:B------:R-:W-:-:S04]  /*0780*/  ISETP.GT.U32.AND P2, PT, R7, R2, PT ;  /* 0x000000020700720c */ /* 0x000fc80003f44070 */
[----:B-1----:R-:W1:Y:S08]  /*0790*/  MUFU.RCP R6, R6 ;  /* 0x0000000600067308 */ /* 0x002e700000001000 */
[----:B--2---:R-:W-:Y:S01]  /*07a0*/  MUFU.RCP R8, R8 ;  /* 0x0000000800087308 */ /* 0x004fe20000001000 */
[----:B------:R-:W-:Y:S02]  /*07b0*/  @!P2 IMAD.IADD R2, R2, 0x1, -R7 ;  /* 0x000000010202a824 */ /* 0x000fe400078e0a07 */
[----:B------:R-:W-:Y:S01]  /*07c0*/  @!P2 VIADD R0, R0, 0x1 ;  /* 0x000000010000a836 */ /* 0x000fe20000000000 */
[----:B------:R-:W-:-:S02]  /*07d0*/  ISETP.NE.AND P2, PT, R11, RZ, PT ;  /* 0x000000ff0b00720c */ /* 0x000fc40003f45270 */
[----:B------:R-:W-:Y:S02]  /*07e0*/  ISETP.GE.U32.AND P0, PT, R2, R7, PT ;  /* 0x000000070200720c */ /* 0x000fe40003f06070 */
[----:B------:R-:W-:Y:S01]  /*07f0*/  LOP3.LUT R2, R10, R11, RZ, 0x3c, !PT ;  /* 0x0000000b0a027212 */ /* 0x000fe200078e3cff */
[----:B-1----:R-:W-:Y:S01]  /*0800*/  VIADD R4, R6, 0xffffffe ;  /* 0x0ffffffe06047836 */ /* 0x002fe20000000000 */
[----:B------:R-:W-:Y:S02]  /*0810*/  LOP3.LUT R6, R68, 0x3f, RZ, 0xc0, !PT ;  /* 0x0000003f44067812 */ /* 0x000fe400078ec0ff */
[----:B------:R-:W-:Y:S01]  /*0820*/  ISETP.GE.AND P3, PT, R2, RZ, PT ;  /* 0x000000ff0200720c */ /* 0x000fe20003f66270 */
[----:B------:R1:W2:Y:S06]  /*0830*/  F2I.FTZ.U32.TRUNC.NTZ R5, R4 ;  /* 0x0000000400057305 */ /* 0x0002ac000021f000 */
[----:B------:R-:W-:-:S02]  /*0840*/  @P0 VIADD R0, R0, 0x1 ;  /* 0x0000000100000836 */ /* 0x000fc40000000000 */
[----:B-1----:R-:W-:Y:S02]  /*0850*/  IMAD.MOV.U32 R4, RZ, RZ, RZ ;  /* 0x000000ffff047224 */ /* 0x002fe400078e00ff */
[----:B------:R-:W-:-:S04]  /*0860*/  IMAD.MOV.U32 R12, RZ, RZ, R0 ;  /* 0x000000ffff0c7224 */ /* 0x000fc800078e0000 */
[----:B------:R-:W-:Y:S01]  /*0870*/  @!P3 IMAD.MOV R12, RZ, RZ, -R12 ;  /* 0x000000ffff0cb224 */ /* 0x000fe200078e0a0c */
[----:B------:R-:W-:Y:S01]  /*0880*/  @!P2 LOP3.LUT R12, RZ, R11, RZ, 0x33, !PT ;  /* 0x0000000bff0ca212 */ /* 0x000fe200078e33ff */
[----:B--2---:R-:W-:-:S04]  /*0890*/  IMAD.MOV R2, RZ, RZ, -R5 ;  /* 0x000000ffff027224 */ /* 0x004fc800078e0a05 */
[----:B------:R-:W-:-:S04]  /*08a0*/  IMAD.MOV R0, RZ, RZ, -R12 ;  /* 0x000000ffff007224 */ /* 0x000fc800078e0a0c */
[----:B------:R-:W-:Y:S02]  /*08b0*/  IMAD R0, R11, R0, R10 ;  /* 0x000000000b007224 */ /* 0x000fe400078e020a */
[----:B------:R-:W-:Y:S02]  /*08c0*/  VIADD R10, R8, 0xffffffe ;  /* 0x0ffffffe080a7836 */ /* 0x000fe40000000000 */
[----:B------:R-:W-:Y:S02]  /*08d0*/  IMAD.IADD R7, R9, 0x1, R0 ;  /* 0x0000000109077824 */ /* 0x000fe400078e0200 */
[----:B------:R-:W-:Y:S01]  /*08e0*/  IMAD.MOV.U32 R0, RZ, RZ, R2 ;  /* 0x000000ffff007224 */ /* 0x000fe200078e0002 */
[----:B------:R-:W1:Y:S01]  /*08f0*/  F2I.FTZ.U32.TRUNC.NTZ R11, R10 ;  /* 0x0000000a000b7305 */ /* 0x000e62000021f000 */
[----:B------:R-:W-:Y:S02]  /*0900*/  IMAD R2, R7, 0x40, R6 ;  /* 0x0000004007027824 */ /* 0x000fe400078e0206 */
[----:B------:R-:W-:-:S03]  /*0910*/  IMAD R7, R0, R13, RZ ;  /* 0x0000000d00077224 */ /* 0x000fc600078e02ff */
[----:B------:R-:W-:Y:S01]  /*0920*/  IABS R0, R2 ;  /* 0x0000000200007213 */ /* 0x000fe20000000000 */
[----:B------:R-:W-:Y:S01]  /*0930*/  IMAD.HI.U32 R4, R5, R7, R4 ;  /* 0x0000000705047227 */ /* 0x000fe200078e0004 */
[----:B------:R-:W-:-:S03]  /*0940*/  SHF.R.U32.HI R5, RZ, 0x5, R68 ;  /* 0x00000005ff057819 */ /* 0x000fc60000011644 */
[----:B------:R-:W-:Y:S01]  /*0950*/  IMAD.MOV.U32 R7, RZ, RZ, R0 ;  /* 0x000000ffff077224 */ /* 0x000fe200078e0000 */
[----:B------:R-:W-:Y:S01]  /*0960*/  SGXT.U32 R5, R5, 0x2 ;  /* 0x000000020505781a */ /* 0x000fe20000000000 */
[----:B------:R-:W-:Y:S02]  /*0970*/  IMAD.SHL.U32 R0, R12, 0x80, RZ ;  /* 0x000000800c007824 */ /* 0x000fe400078e00ff */
[----:B------:R-:W-:-:S04]  /*0980*/  IMAD.HI.U32 R4, R4, R7, RZ ;  /* 0x0000000704047227 */ /* 0x000fc800078e00ff */
[----:B------:R-:W-:Y:S02]  /*0990*/  IMAD.MOV R4, RZ, RZ, -R4 ;  /* 0x000000ffff047224 */ /* 0x000fe400078e0a04 */
[----:B-1----:R-:W-:Y:S02]  /*09a0*/  IMAD.MOV R8, RZ, RZ, -R11 ;  /* 0x000000ffff087224 */ /* 0x002fe400078e0a0b */
[C---:B------:R-:W-:Y:S02]  /*09b0*/  IMAD R4, R13.reuse, R4, R7 ;  /* 0x000000040d047224 */ /* 0x040fe400078e0207 */
[----:B------:R-:W-:Y:S01]  /*09c0*/  IMAD R9, R8, R3, RZ ;  /* 0x0000000308097224 */ /* 0x000fe200078e02ff */
[----:B------:R-:W-:Y:S01]  /*09d0*/  LOP3.LUT R8, R0, R5, RZ, 0xfc, !PT ;  /* 0x0000000500087212 */ /* 0x000fe200078efcff */
[----:B------:R-:W-:Y:S01]  /*09e0*/  IMAD.MOV.U32 R10, RZ, RZ, RZ ;  /* 0x000000ffff0a7224 */ /* 0x000fe200078e00ff */
[----:B------:R-:W-:Y:S02]  /*09f0*/  ISETP.GT.U32.AND P0, PT, R13, R4, PT ;  /* 0x000000040d00720c */ /* 0x000fe40003f04070 */
[C---:B------:R-:W-:Y:S01]  /*0a00*/  LOP3.LUT R15, R8.reuse, 0x4, RZ, 0xfc, !PT ;  /* 0x00000004080f7812 */ /* 0x040fe200078efcff */
[----:B------:R-:W-:Y:S01]  /*0a10*/  IMAD.HI.U32 R7, R11, R9, R10 ;  /* 0x000000090b077227 */ /* 0x000fe200078e000a */
[----:B------:R-:W-:-:S02]  /*0a20*/  LOP3.LUT R23, R8, 0x7c, RZ, 0xfc, !PT ;  /* 0x0000007c08177812 */ /* 0x000fc400078efcff */
[----:B------:R-:W-:Y:S02]  /*0a30*/  LOP3.LUT R19, R8, 0x8, RZ, 0xfc, !PT ;  /* 0x0000000808137812 */ /* 0x000fe400078efcff */
[----:B------:R-:W-:Y:S02]  /*0a40*/  IABS R12, R8 ;  /* 0x00000008000c7213 */ /* 0x000fe40000000000 */
[----:B------:R-:W-:Y:S02]  /*0a50*/  IABS R14, R15 ;  /* 0x0000000f000e7213 */ /* 0x000fe40000000000 */
[----:B------:R-:W-:Y:S01]  /*0a60*/  IABS R22, R23 ;  /* 0x0000001700167213 */ /* 0x000fe20000000000 */
[----:B------:R-:W-:Y:S01]  /*0a70*/  @!P0 IMAD.IADD R4, R4, 0x1, -R13 ;  /* 0x0000000104048824 */ /* 0x000fe200078e0a0d */
[----:B------:R-:W-:Y:S01]  /*0a80*/  IABS R16, R19 ;  /* 0x0000001300107213 */ /* 0x000fe20000000000 */
[----:B------:R-:W-:Y:S01]  /*0a90*/  IMAD.HI.U32 R5, R7, R12, RZ ;  /* 0x0000000c07057227 */ /* 0x000fe200078e00ff */
[----:B------:R-:W-:-:S02]  /*0aa0*/  ISETP.GE.AND P3, PT, R15, RZ, PT ;  /* 0x000000ff0f00720c */ /* 0x000fc40003f66270 */
[----:B------:R-:W-:Y:S01]  /*0ab0*/  ISETP.GT.U32.AND P0, PT, R13, R4, PT ;  /* 0x000000040d00720c */ /* 0x000fe20003f04070 */
[C---:B------:R-:W-:Y:S01]  /*0ac0*/  IMAD.HI.U32 R9, R7.reuse, R14, RZ ;  /* 0x0000000e07097227 */ /* 0x040fe200078e00ff */
[C---:B------:R-:W-:Y:S02]  /*0ad0*/  LOP3.LUT R25, R8.reuse, 0xc, RZ, 0xfc, !PT ;  /* 0x0000000c08197812 */ /* 0x040fe400078efcff */
[C---:B------:R-:W-:Y:S01]  /*0ae0*/  LOP3.LUT R27, R8.reuse, 0x10, RZ, 0xfc, !PT ;  /* 0x00000010081b7812 */ /* 0x040fe200078efcff */
[C---:B------:R-:W-:Y:S01]  /*0af0*/  IMAD.HI.U32 R11, R7.reuse, R22, RZ ;  /* 0x00000016070b7227 */ /* 0x040fe200078e00ff */
[C---:B------:R-:W-:Y:S02]  /*0b00*/  LOP3.LUT R28, R8.reuse, 0x14, RZ, 0xfc, !PT ;  /* 0x00000014081c7812 */ /* 0x040fe400078efcff */
[C---:B------:R-:W-:Y:S01]  /*0b10*/  LOP3.LUT R29, R8.reuse, 0x18, RZ, 0xfc, !PT ;  /* 0x00000018081d7812 */ /* 0x040fe200078efcff */
[----:B------:R-:W-:Y:S01]  /*0b20*/  IMAD.HI.U32 R10, R7, R16, RZ ;  /* 0x00000010070a7227 */ /* 0x000fe200078e00ff */
[----:B------:R-:W-:-:S02]  /*0b30*/  LOP3.LUT R30, R8, 0x1c, RZ, 0xfc, !PT ;  /* 0x0000001c081e7812 */ /* 0x000fc400078efcff */
[----:B------:R-:W-:Y:S01]  /*0b40*/  IABS R24, R29 ;  /* 0x0000001d00187213 */ /* 0x000fe20000000000 */
[----:B------:R-:W-:Y:S01]  /*0b50*/  @!P0 IMAD.IADD R4, R4, 0x1, -R13 ;  /* 0x0000000104048824 */ /* 0x000fe200078e0a0d */
[----:B------:R-:W-:Y:S01]  /*0b60*/  ISETP.GE.AND P0, PT, R2, RZ, PT ;  /* 0x000000ff0200720c */ /* 0x000fe20003f06270 */
[----:B------:R-:W-:Y:S01]  /*0b70*/  IMAD.MOV R5, RZ, RZ, -R5 ;  /* 0x000000ffff057224 */ /* 0x000fe200078e0a05 */
[----:B------:R-:W-:Y:S01]  /*0b80*/  ISETP.GE.AND P4, PT, R19, RZ, PT ;  /* 0x000000ff1300720c */ /* 0x000fe20003f86270 */
[----:B------:R-:W-:Y:S01]  /*0b90*/  IMAD.MOV R15, RZ, RZ, -R9 ;  /* 0x000000ffff0f7224 */ /* 0x000fe200078e0a09 */
[C---:B------:R-:W-:Y:S01]  /*0ba0*/  LOP3.LUT R31, R8.reuse, 0x20, RZ, 0xfc, !PT ;  /* 0x00000020081f7812 */ /* 0x040fe200078efcff */
[----:B------:R-:W-:Y:S01]  /*0bb0*/  IMAD.MOV R18, RZ, RZ, -R11 ;  /* 0x000000ffff127224 */ /* 0x000fe200078e0a0b */
[C---:B------:R-:W-:Y:S01]  /*0bc0*/  LOP3.LUT R32, R8.reuse, 0x24, RZ, 0xfc, !PT ;  /* 0x0000002408207812 */ /* 0x040fe200078efcff */
[----:B------:R-:W-:Y:S01]  /*0bd0*/  IMAD.MOV R17, RZ, RZ, -R10 ;  /* 0x000000ffff117224 */ /* 0x000fe200078e0a0a */
[C---:B------:R-:W-:Y:S01]  /*0be0*/  LOP3.LUT R33, R8.reuse, 0x28, RZ, 0xfc, !PT ;  /* 0x0000002808217812 */ /* 0x040fe200078efcff */
[C---:B------:R-:W-:Y:S01]  /*0bf0*/  IMAD R9, R3.reuse, R5, R12 ;  /* 0x0000000503097224 */ /* 0x040fe200078e020c */
[----:B------:R-:W-:Y:S01]  /*0c00*/  LOP3.LUT R35, R8, 0x50, RZ, 0xfc, !PT ;  /* 0x0000005008237812 */ /* 0x000fe200078efcff */
[C---:B------:R-:W-:Y:S01]  /*0c10*/  IMAD R10, R3.reuse, R15, R14 ;  /* 0x0000000f030a7224 */ /* 0x040fe200078e020e */
[----:B------:R-:W-:Y:S01]  /*0c20*/  IABS R14, R25 ;  /* 0x00000019000e7213 */ /* 0x000fe20000000000 */
[C---:B------:R-:W-:Y:S01]  /*0c30*/  IMAD R22, R3.reuse, R18, R22 ;  /* 0x0000001203167224 */ /* 0x040fe200078e0216 */
[C---:B------:R-:W-:Y:S01]  /*0c40*/  ISETP.GT.U32.AND P5, PT, R3.reuse, R9, PT ;  /* 0x000000090300720c */ /* 0x040fe20003fa4070 */
[----:B------:R-:W-:Y:S01]  /*0c50*/  IMAD R11, R3, R17, R16 ;  /* 0x00000011030b7224 */ /* 0x000fe200078e0210 */
[----:B------:R-:W-:Y:S01]  /*0c60*/  IABS R16, R27 ;  /* 0x0000001b00107213 */ /* 0x000fe20000000000 */
[----:B------:R-:W-:Y:S01]  /*0c70*/  IMAD.HI.U32 R5, R7, R14, RZ ;  /* 0x0000000e07057227 */ /* 0x000fe200078e00ff */
[----:B------:R-:W-:-:S02]  /*0c80*/  ISETP.GT.U32.AND P2, PT, R3, R22, PT ;  /* 0x000000160300720c */ /* 0x000fc40003f44070 */
[----:B------:R-:W-:Y:S01]  /*0c90*/  IABS R18, R28 ;  /* 0x0000001c00127213 */ /* 0x000fe20000000000 */
[----:B------:R-:W-:Y:S01]  /*0ca0*/  @!P0 IMAD.MOV R4, RZ, RZ, -R4 ;  /* 0x000000ffff048224 */ /* 0x000fe200078e0a04 */
[----:B------:R-:W-:Y:S01]  /*0cb0*/  ISETP.GT.U32.AND P0, PT, R3, R10, PT ;  /* 0x0000000a0300720c */ /* 0x000fe20003f04070 */
[----:B------:R-:W-:Y:S01]  /*0cc0*/  IMAD.HI.U32 R12, R7, R16, RZ ;  /* 0x00000010070c7227 */ /* 0x000fe200078e00ff */
[----:B------:R-:W-:Y:S02]  /*0cd0*/  @!P6 LOP3.LUT R4, RZ, R20, RZ, 0x33, !PT ;  /* 0x00000014ff04e212 */ /* 0x000fe400078e33ff */
[C---:B------:R-:W-:Y:S01]  /*0ce0*/  ISETP.GT.U32.AND P6, PT, R3.reuse, R11, PT ;  /* 0x0000000b0300720c */ /* 0x040fe20003fc4070 */
[----:B------:R-:W-:Y:S01]  /*0cf0*/  IMAD.MOV R15, RZ, RZ, -R5 ;  /* 0x000000ffff0f7224 */ /* 0x000fe200078e0a05 */
[----:B------:R-:W-:Y:S01]  /*0d00*/  IABS R20, R31 ;  /* 0x0000001f00147213 */ /* 0x000fe20000000000 */
[----:B------:R-:W-:Y:S01]  /*0d10*/  IMAD.MOV R17, RZ, RZ, -R12 ;  /* 0x000000ffff117224 */ /* 0x000fe200078e0a0c */
[----:B------:R-:W-:Y:S01]  /*0d20*/  IABS R26, R33 ;  /* 0x00000021001a7213 */ /* 0x000fe20000000000 */
[----:B------:R-:W-:Y:S01]  /*0d30*/  IMAD R12, R3, R15, R14 ;  /* 0x0000000f030c7224 */ /* 0x000fe200078e020e */
[----:B------:R-:W-:Y:S01]  /*0d40*/  IABS R38, R35 ;  /* 0x0000002300267213 */ /* 0x000fe20000000000 */
[--C-:B------:R-:W-:Y:S01]  /*0d50*/  @!P2 IMAD.IADD R22, R22, 0x1, -R3.reuse ;  /* 0x000000011616a824 */ /* 0x100fe200078e0a03 */
[----:B------:R-:W-:Y:S01]  /*0d60*/  LOP3.LUT R37, R8, 0x54, RZ, 0xfc, !PT ;  /* 0x0000005408257812 */ /* 0x000fe200078efcff */
[--C-:B------:R-:W-:Y:S01]  /*0d70*/  @!P5 IMAD.IADD R9, R9, 0x1, -R3.reuse ;  /* 0x000000010909d824 */ /* 0x100fe200078e0a03 */
[C---:B------:R-:W-:Y:S01]  /*0d80*/  ISETP.GT.U32.AND P2, PT, R3.reuse, R12, PT ;  /* 0x0000000c0300720c */ /* 0x040fe20003f44070 */
[--C-:B------:R-:W-:Y:S01]  /*0d90*/  @!P0 IMAD.IADD R10, R10, 0x1, -R3.reuse ;  /* 0x000000010a0a8824 */ /* 0x100fe200078e0a03 */
[----:B------:R-:W-:Y:S01]  /*0da0*/  ISETP.GT.U32.AND P5, PT, R3, R22, PT ;  /* 0x000000160300720c */ /* 0x000fe20003fa4070 */
[----:B------:R-:W-:Y:S01]  /*0db0*/  @!P6 IMAD.IADD R11, R11, 0x1, -R3 ;  /* 0x000000010b0be824 */ /* 0x000fe200078e0a03 */
[----:B------:R-:W-:Y:S01]  /*0dc0*/  ISETP.GT.U32.AND P0, PT, R3, R9, PT ;  /* 0x000000090300720c */ /* 0x000fe20003f04070 */
[----:B------:R-:W-:Y:S01]  /*0dd0*/  IMAD.HI.U32 R13, R7, R18, RZ ;  /* 0x00000012070d7227 */ /* 0x000fe200078e00ff */
[----:B------:R-:W-:-:S02]  /*0de0*/  ISETP.GT.U32.AND P6, PT, R3, R10, PT ;  /* 0x0000000a0300720c */ /* 0x000fc40003fc4070 */
[----:B------:R-:W-:Y:S01]  /*0df0*/  IABS R40, R37 ;  /* 0x0000002500287213 */ /* 0x000fe20000000000 */
[----:B------:R-:W-:Y:S01]  /*0e00*/  IMAD.HI.U32 R5, R7, R24, RZ ;  /* 0x0000001807057227 */ /* 0x000fe200078e00ff */
[C---:B------:R-:W-:Y:S02]  /*0e10*/  LOP3.LUT R39, R8.reuse, 0x58, RZ, 0xfc, !PT ;  /* 0x0000005808277812 */ /* 0x040fe400078efcff */
[----:B------:R-:W-:Y:S01]  /*0e20*/  LOP3.LUT R41, R8, 0x5c, RZ, 0xfc, !PT ;  /* 0x0000005c08297812 */ /* 0x000fe200078efcff */
[----:B------:R-:W-:Y:S01]  /*0e30*/  IMAD.MOV R19, RZ, RZ, -R13 ;  /* 0x000000ffff137224 */ /* 0x000fe200078e0a0d */
[----:B------:R-:W-:Y:S01]  /*0e40*/  IABS R42, R39 ;  /* 0x00000027002a7213 */ /* 0x000fe20000000000 */
[C---:B------:R-:W-:Y:S01]  /*0e50*/  IMAD R13, R3.reuse, R17, R16 ;  /* 0x00000011030d7224 */ /* 0x040fe200078e0210 */
[----:B------:R-:W-:Y:S01]  /*0e60*/  IABS R16, R30 ;  /* 0x0000001e00107213 */ /* 0x000fe20000000000 */
[----:B------:R-:W-:Y:S01]  /*0e70*/  @!P2 IMAD.IADD R12, R12, 0x1, -R3 ;  /* 0x000000010c0ca824 */ /* 0x000fe200078e0a03 */
[C---:B------:R-:W-:Y:S01]  /*0e80*/  ISETP.GT.U32.AND P2, PT, R3.reuse, R11, PT ;  /* 0x0000000b0300720c */ /* 0x040fe20003f44070 */
[----:B------:R-:W-:Y:S01]  /*0e90*/  IMAD.MOV R5, RZ, RZ, -R5 ;  /* 0x000000ffff057224 */ /* 0x000fe200078e0a05 */
[C---:B------:R-:W-:Y:S01]  /*0ea0*/  LOP3.LUT R43, R8.reuse, 0x60, RZ, 0xfc, !PT ;  /* 0x00000060082b7812 */ /* 0x040fe200078efcff */
[----:B------:R-:W-:Y:S01]  /*0eb0*/  IMAD R14, R3, R19, R18 ;  /* 0x00000013030e7224 */ /* 0x000fe200078e0212 */
[----:B------:R-:W-:Y:S01]  /*0ec0*/  LOP3.LUT R45, R8, 0x6c, RZ, 0xfc, !PT ;  /* 0x0000006c082d7812 */ /* 0x000fe200078efcff */
[----:B------:R-:W-:Y:S01]  /*0ed0*/  @!P0 IMAD.IADD R9, R9, 0x1, -R3 ;  /* 0x0000000109098824 */ /* 0x000fe200078e0a03 */
[C---:B------:R-:W-:Y:S01]  /*0ee0*/  ISETP.GT.U32.AND P0, PT, R3.reuse, R13, PT ;  /* 0x0000000d0300720c */ /* 0x040fe20003f04070 */
[----:B------:R-:W-:Y:S01]  /*0ef0*/  IMAD R15, R3, R5, R24 ;  /* 0x00000005030f7224 */ /* 0x000fe200078e0218 */
[----:B------:R-:W-:Y:S01]  /*0f00*/  IABS R24, R32 ;  /* 0x0000002000187213 */ /* 0x000fe20000000000 */
[----:B------:R-:W-:Y:S01]  /*0f10*/  IMAD.HI.U32 R5, R7, R16, RZ ;  /* 0x0000001007057227 */ /* 0x000fe200078e00ff */
[----:B------:R-:W-:-:S02]  /*0f20*/  IABS R44, R43 ;  /* 0x0000002b002c7213 */ /* 0x000fc40000000000 */
[----:B------:R-:W-:Y:S01]  /*0f30*/  LOP3.LUT R47, R8, 0x70, RZ, 0xfc, !PT ;  /* 0x00000070082f7812 */ /* 0x000fe200078efcff */
[----:B------:R-:W-:Y:S01]  /*0f40*/  @!P6 IMAD.IADD R10, R10, 0x1, -R3 ;  /* 0x000000010a0ae824 */ /* 0x000fe200078e0a03 */
[C---:B------:R-:W-:Y:S01]  /*0f50*/  ISETP.GT.U32.AND P6, PT, R3.reuse, R14, PT ;  /* 0x0000000e0300720c */ /* 0x040fe20003fc4070 */
[----:B------:R-:W-:Y:S01]  /*0f60*/  IMAD.MOV R5, RZ, RZ, -R5 ;  /* 0x000000ffff057224 */ /* 0x000fe200078e0a05 */
[----:B------:R-:W-:Y:S01]  /*0f70*/  IABS R50, R45 ;  /* 0x0000002d00327213 */ /* 0x000fe20000000000 */
[--C-:B------:R-:W-:Y:S01]  /*0f80*/  @!P5 IMAD.IADD R22, R22, 0x1, -R3.reuse ;  /* 0x000000011616d824 */ /* 0x100fe200078e0a03 */
[----:B------:R-:W-:Y:S01]  /*0f90*/  ISETP.GT.U32.AND P5, PT, R3, R12, PT ;  /* 0x0000000c0300720c */ /* 0x000fe20003fa4070 */
[--C-:B------:R-:W-:Y:S01]  /*0fa0*/  @!P2 IMAD.IADD R11, R11, 0x1, -R3.reuse ;  /* 0x000000010b0ba824 */ /* 0x100fe200078e0a03 */
[C---:B------:R-:W-:Y:S01]  /*0fb0*/  ISETP.GT.U32.AND P2, PT, R3.reuse, R15, PT ;  /* 0x0000000f0300720c */ /* 0x040fe20003f44070 */
[----:B------:R-:W-:Y:S01]  /*0fc0*/  IMAD R16, R3, R5, R16 ;  /* 0x0000000503107224 */ /* 0x000fe200078e0210 */
[----:B------:R-:W-:Y:S01]  /*0fd0*/  IABS R52, R47 ;  /* 0x0000002f00347213 */ /* 0x000fe20000000000 */
[----:B------:R-:W-:Y:S01]  /*0fe0*/  @!P0 IMAD.IADD R13, R13, 0x1, -R3 ;  /* 0x000000010d0d8824 */ /* 0x000fe200078e0a03 */
[----:B------:R-:W-:Y:S01]  /*0ff0*/  LOP3.LUT R49, R8, 0x74, RZ, 0xfc, !PT ;  /* 0x0000007408317812 */ /* 0x000fe200078efcff */
[----:B------:R-:W-:Y:S01]  /*1000*/  IMAD.HI.U32 R5, R7, R20, RZ ;  /* 0x0000001407057227 */ /* 0x000fe200078e00ff */
[----:B------:R-:W-:-:S02]  /*1010*/  ISETP.GT.U32.AND P0, PT, R3, R16, PT ;  /* 0x000000100300720c */ /* 0x000fc40003f04070 */
[----:B------:R-:W-:Y:S01]  /*1020*/  IABS R54, R49 ;  /* 0x0000003100367213 */ /* 0x000fe20000000000 */
[--C-:B------:R-:W-:Y:S01]  /*1030*/  @!P6 IMAD.IADD R14, R14, 0x1, -R3.reuse ;  /* 0x000000010e0ee824 */ /* 0x100fe200078e0a03 */
[----:B------:R-:W-:Y:S01]  /*1040*/  ISETP.GE.AND P6, PT, R8, RZ, PT ;  /* 0x000000ff0800720c */ /* 0x000fe20003fc6270 */
[--C-:B------:R-:W-:Y:S01]  /*1050*/  @!P5 IMAD.IADD R12, R12, 0x1, -R3.reuse ;  /* 0x000000010c0cd824 */ /* 0x100fe200078e0a03 */
[----:B------:R-:W-:Y:S01]  /*1060*/  ISETP.GE.AND P5, PT, R23, RZ, PT ;  /* 0x000000ff1700720c */ /* 0x000fe20003fa6270 */
[----:B------:R-:W-:Y:S01]  /*1070*/  @!P2 IMAD.IADD R15, R15, 0x1, -R3 ;  /* 0x000000010f0fa824 */ /* 0x000fe200078e0a03 */
[----:B------:R-:W-:Y:S01]  /*1080*/  ISETP.GE.AND P2, PT, R25, RZ, PT ;  /* 0x000000ff1900720c */ /* 0x000fe20003f46270 */
[----:B------:R-:W-:Y:S01]  /*1090*/  IMAD.HI.U32 R17, R7, R24, RZ ;  /* 0x0000001807117227 */ /* 0x000fe200078e00ff */
[----:B------:R-:W-:-:S03]  /*10a0*/  LOP3.LUT R25, R8, 0x2c, RZ, 0xfc, !PT ;  /* 0x0000002c08197812 */ /* 0x000fc600078efcff */
[----:B------:R-:W-:Y:S02]  /*10b0*/  IMAD.MOV R5, RZ, RZ, -R5 ;  /* 0x000000ffff057224 */ /* 0x000fe400078e0a05 */
[----:B------:R-:W-:Y:S01]  /*10c0*/  @!P0 IMAD.IADD R16, R16, 0x1, -R3 ;  /* 0x0000000110108824 */ /* 0x000fe200078e0a03 */
[C---:B------:R-:W-:Y:S01]  /*10d0*/  ISETP.GT.U32.AND P0, PT, R3.reuse, R13, PT ;  /* 0x0000000d0300720c */ /* 0x040fe20003f04070 */
[----:B------:R-:W-:Y:S01]  /*10e0*/  @!P3 IMAD.MOV R10, RZ, RZ, -R10 ;  /* 0x000000ffff0ab224 */ /* 0x000fe200078e0a0a */
[----:B------:R-:W-:Y:S01]  /*10f0*/  ISETP.GT.U32.AND P3, PT, R3, R15, PT ;  /* 0x0000000f0300720c */ /* 0x000fe20003f64070 */
[----:B------:R-:W-:-:S04]  /*1100*/  IMAD.HI.U32 R18, R7, R26, RZ ;  /* 0x0000001a07127227 */ /* 0x000fc800078e00ff */
[----:B------:R-:W-:Y:S02]  /*1110*/  IMAD.MOV R19, RZ, RZ, -R17 ;  /* 0x000000ffff137224 */ /* 0x000fe400078e0a11 */
[C---:B------:R-:W-:Y:S01]  /*1120*/  IMAD R17, R3.reuse, R5, R20 ;  /* 0x0000000503117224 */ /* 0x040fe200078e0214 */
[----:B------:R-:W-:Y:S01]  /*1130*/  IABS R20, R25 ;  /* 0x0000001900147213 */ /* 0x000fe20000000000 */
[----:B------:R-:W-:Y:S01]  /*1140*/  @!P6 IMAD.MOV R9, RZ, RZ, -R9 ;  /* 0x000000ffff09e224 */ /* 0x000fe200078e0a09 */
[C---:B------:R-:W-:Y:S01]  /*1150*/  ISETP.GT.U32.AND P6, PT, R3.reuse, R16, PT ;  /* 0x000000100300720c */ /* 0x040fe20003fc4070 */
[----:B------:R-:W-:Y:S02]  /*1160*/  IMAD.MOV R23, RZ, RZ, -R18 ;  /* 0x000000ffff177224 */ /* 0x000fe400078e0a12 */
[----:B------:R-:W-:Y:S02]  /*1170*/  IMAD.MOV.U32 R5, RZ, RZ, R22 ;  /* 0x000000ffff057224 */ /* 0x000fe400078e0016 */
[----:B------:R-:W-:-:S02]  /*1180*/  IMAD R18, R3, R19, R24 ;  /* 0x0000001303127224 */ /* 0x000fc400078e0218 */
[----:B------:R-:W-:Y:S01]  /*1190*/  @!P5 IMAD.MOV R5, RZ, RZ, -R5 ;  /* 0x000000ffff05d224 */ /* 0x000fe200078e0a05 */
[C---:B------:R-:W-:Y:S01]  /*11a0*/  ISETP.GT.U32.AND P5, PT, R3.reuse, R14, PT ;  /* 0x0000000e0300720c */ /* 0x040fe20003fa4070 */
[----:B------:R-:W-:Y:S01]  /*11b0*/  @!P2 IMAD.MOV R12, RZ, RZ, -R12 ;  /* 0x000000ffff0ca224 */ /* 0x000fe200078e0a0c */
[C---:B------:R-:W-:Y:S01]  /*11c0*/  ISETP.GT.U32.AND P2, PT, R3.reuse, R18, PT ;  /* 0x000000120300720c */ /* 0x040fe20003f44070 */
[----:B------:R-:W-:Y:S01]  /*11d0*/  @!P4 IMAD.MOV R11, RZ, RZ, -R11 ;  /* 0x000000ffff0bc224 */ /* 0x000fe200078e0a0b */
[----:B------:R-:W-:Y:S01]  /*11e0*/  ISETP.GT.U32.AND P4, PT, R3, R17, PT ;  /* 0x000000110300720c */ /* 0x000fe20003f84070 */
[--C-:B------:R-:W-:Y:S01]  /*11f0*/  @!P3 IMAD.IADD R15, R15, 0x1, -R3.reuse ;  /* 0x000000010f0fb824 */ /* 0x100fe200078e0a03 */
[----:B------:R-:W-:Y:S01]  /*1200*/  ISETP.GE.AND P3, PT, R28, RZ, PT ;  /* 0x000000ff1c00720c */ /* 0x000fe20003f66270 */
[--C-:B------:R-:W-:Y:S01]  /*1210*/  @!P0 IMAD.IADD R13, R13, 0x1, -R3.reuse ;  /* 0x000000010d0d8824 */ /* 0x100fe200078e0a03 */
[----:B------:R-:W-:Y:S01]  /*1220*/  ISETP.GE.AND P0, PT, R27, RZ, PT ;  /* 0x000000ff1b00720c */ /* 0x000fe20003f06270 */
[--C-:B------:R-:W-:Y:S01]  /*1230*/  @!P6 IMAD.IADD R16, R16, 0x1, -R3.reuse ;  /* 0x000000011010e824 */ /* 0x100fe200078e0a03 */
[----:B------:R-:W-:Y:S01]  /*1240*/  ISETP.GE.AND P6, PT, R29, RZ, PT ;  /* 0x000000ff1d00720c */ /* 0x000fe20003fc6270 */
[C---:B------:R-:W-:Y:S01]  /*1250*/  IMAD R19, R3.reuse, R23, R26 ;  /* 0x0000001703137224 */ /* 0x040fe200078e021a */
[C---:B------:R-:W-:Y:S01]  /*1260*/  LOP3.LUT R23, R8.reuse, 0x30, RZ, 0xfc, !PT ;  /* 0x0000003008177812 */ /* 0x040fe200078efcff */
[----:B------:R-:W-:Y:S01]  /*1270*/  IMAD.MOV.U32 R22, RZ, RZ, R20 ;  /* 0x000000ffff167224 */ /* 0x000fe200078e0014 */
[----:B------:R-:W-:Y:S01]  /*1280*/  LOP3.LUT R27, R8, 0x40, RZ, 0xfc, !PT ;  /* 0x00000040081b7812 */ /* 0x000fe200078efcff */
[--C-:B------:R-:W-:Y:S01]  /*1290*/  @!P5 IMAD.IADD R14, R14, 0x1, -R3.reuse ;  /* 0x000000010e0ed824 */ /* 0x100fe200078e0a03 */
[----:B------:R-:W-:Y:S01]  /*12a0*/  ISETP.GT.U32.AND P5, PT, R3, R19, PT ;  /* 0x000000130300720c */ /* 0x000fe20003fa4070 */
[----:B------:R-:W-:Y:S01]  /*12b0*/  @!P2 IMAD.IADD R18, R18, 0x1, -R3 ;  /* 0x000000011212a824 */ /* 0x000fe200078e0a03 */
[----:B------:R-:W-:Y:S01]  /*12c0*/  IABS R24, R23 ;  /* 0x0000001700187213 */ /* 0x000fe20000000000 */
[----:B------:R-:W-:Y:S01]  /*12d0*/  IMAD.HI.U32 R20, R7, R22, RZ ;  /* 0x0000001607147227 */ /* 0x000fe200078e00ff */
[----:B------:R-:W-:-:S02]  /*12e0*/  ISETP.GE.AND P2, PT, R31, RZ, PT ;  /* 0x000000ff1f00720c */ /* 0x000fc40003f46270 */
[----:B------:R-:W-:Y:S01]  /*12f0*/  LOP3.LUT R29, R8, 0x44, RZ, 0xfc, !PT ;  /* 0x00000044081d7812 */ /* 0x000fe200078efcff */
[----:B------:R-:W-:Y:S01]  /*1300*/  @!P4 IMAD.IADD R17, R17, 0x1, -R3 ;  /* 0x000000011111c824 */ /* 0x000fe200078e0a03 */
[----:B------:R-:W-:Y:S01]  /*1310*/  ISETP.GE.AND P4, PT, R30, RZ, PT ;  /* 0x000000ff1e00720c */ /* 0x000fe20003f86270 */
[----:B------:R-:W-:Y:S01]  /*1320*/  @!P3 IMAD.MOV R14, RZ, RZ, -R14 ;  /* 0x000000ffff0eb224 */ /* 0x000fe200078e0a0e */
[C---:B------:R-:W-:Y:S01]  /*1330*/  ISETP.GT.U32.AND P3, PT, R3.reuse, R18, PT ;  /* 0x000000120300720c */ /* 0x040fe20003f64070 */
[----:B------:R-:W-:Y:S01]  /*1340*/  IMAD.MOV R20, RZ, RZ, -R20 ;  /* 0x000000ffff147224 */ /* 0x000fe200078e0a14 */
[----:B------:R-:W-:Y:S01]  /*1350*/  IABS R34, R29 ;  /* 0x0000001d00227213 */ /* 0x000fe20000000000 */
[----:B------:R-:W-:Y:S01]  /*1360*/  @!P0 IMAD.MOV R13, RZ, RZ, -R13 ;  /* 0x000000ffff0d8224 */ /* 0x000fe200078e0a0d */
[C---:B------:R-:W-:Y:S01]  /*1370*/  ISETP.GT.U32.AND P0, PT, R3.reuse, R17, PT ;  /* 0x000000110300720c */ /* 0x040fe20003f04070 */
[----:B------:R-:W-:Y:S01]  /*1380*/  @!P6 IMAD.MOV R15, RZ, RZ, -R15 ;  /* 0x000000ffff0fe224 */ /* 0x000fe200078e0a0f */
[----:B------:R-:W-:Y:S01]  /*1390*/  ISETP.GE.AND P6, PT, R32, RZ, PT ;  /* 0x000000ff2000720c */ /* 0x000fe20003fc6270 */
[----:B------:R-:W-:Y:S01]  /*13a0*/  IMAD R20, R3, R20, R22 ;  /* 0x0000001403147224 */ /* 0x000fe200078e0216 */
[----:B------:R-:W-:Y:S01]  /*13b0*/  IABS R32, R27 ;  /* 0x0000001b00207213 */ /* 0x000fe20000000000 */
[----:B------:R-:W-:Y:S01]  /*13c0*/  IMAD.HI.U32 R22, R7, R24, RZ ;  /* 0x0000001807167227 */ /* 0x000fe200078e00ff */
[----:B------:R-:W-:-:S03]  /*13d0*/  LOP3.LUT R31, R8, 0x48, RZ, 0xfc, !PT ;  /* 0x00000048081f7812 */ /* 0x000fc600078efcff */
[--C-:B------:R-:W-:Y:S02]  /*13e0*/  @!P5 IMAD.IADD R19, R19, 0x1, -R3.reuse ;  /* 0x000000011313d824 */ /* 0x100fe400078e0a03 */
[----:B------:R-:W-:Y:S02]  /*13f0*/  IMAD.MOV R22, RZ, RZ, -R22 ;  /* 0x000000ffff167224 */ /* 0x000fe400078e0a16 */
[----:B------:R-:W-:Y:S01]  /*1400*/  @!P4 IMAD.MOV R16, RZ, RZ, -R16 ;  /* 0x000000ffff10c224 */ /* 0x000fe200078e0a10 */
[C---:B------:R-:W-:Y:S01]  /*1410*/  ISETP.GT.U32.AND P4, PT, R3.reuse, R20, PT ;  /* 0x000000140300720c */ /* 0x040fe20003f84070 */
[--C-:B------:R-:W-:Y:S01]  /*1420*/  @!P3 IMAD.IADD R18, R18, 0x1, -R3.reuse ;  /* 0x000000011212b824 */ /* 0x100fe200078e0a03 */
[C---:B------:R-:W-:Y:S01]  /*1430*/  ISETP.GT.U32.AND P5, PT, R3.reuse, R19, PT ;  /* 0x000000130300720c */ /* 0x040fe20003fa4070 */
[----:B------:R-:W-:Y:S01]  /*1440*/  IMAD R22, R3, R22, R24 ;  /* 0x0000001603167224 */ /* 0x000fe200078e0218 */
[----:B------:R-:W-:Y:S01]  /*1450*/  ISETP.GE.AND P3, PT, R25, RZ, PT ;  /* 0x000000ff1900720c */ /* 0x000fe20003f66270 */
[----:B------:R-:W-:Y:S01]  /*1460*/  @!P0 IMAD.IADD R17, R17, 0x1, -R3 ;  /* 0x0000000111118824 */ /* 0x000fe200078e0a03 */
[----:B------:R-:W-:Y:S01]  /*1470*/  ISETP.GE.AND P0, PT, R33, RZ, PT ;  /* 0x000000ff2100720c */ /* 0x000fe20003f06270 */
[----:B------:R-:W-:Y:S01]  /*1480*/  @!P6 IMAD.MOV R18, RZ, RZ, -R18 ;  /* 0x000000ffff12e224 */ /* 0x000fe200078e0a12 */
[----:B------:R-:W-:Y:S01]  /*1490*/  ISETP.GT.U32.AND P6, PT, R3, R22, PT ;  /* 0x000000160300720c */ /* 0x000fe20003fc4070 */
[----:B------:R-:W-:Y:S01]  /*14a0*/  @!P2 IMAD.MOV R17, RZ, RZ, -R17 ;  /* 0x000000ffff11a224 */ /* 0x000fe200078e0a11 */
[----:B------:R-:W-:-:S02]  /*14b0*/  LOP3.LUT R25, R8, 0x34, RZ, 0xfc, !PT ;  /* 0x0000003408197812 */ /* 0x000fc400078efcff */
[----:B------:R-:W-:Y:S01]  /*14c0*/  LOP3.LUT R33, R8, 0x4c, RZ, 0xfc, !PT ;  /* 0x0000004c08217812 */ /* 0x000fe200078efcff */
[--C-:B------:R-:W-:Y:S01]  /*14d0*/  @!P4 IMAD.IADD R20, R20, 0x1, -R3.reuse ;  /* 0x000000011414c824 */ /* 0x100fe200078e0a03 */
[----:B------:R-:W-:Y:S01]  /*14e0*/  IABS R26, R25 ;  /* 0x00000019001a7213 */ /* 0x000fe20000000000 */
[----:B------:R-:W-:Y:S01]  /*14f0*/  @!P5 IMAD.IADD R19, R19, 0x1, -R3 ;  /* 0x000000011313d824 */ /* 0x000fe200078e0a03 */
[----:B------:R-:W-:Y:S02]  /*1500*/  ISETP.GE.AND P4, PT, R25, RZ, PT ;  /* 0x000000ff1900720c */ /* 0x000fe40003f86270 */
[----:B------:R-:W-:Y:S01]  /*1510*/  LOP3.LUT R25, R8, 0x38, RZ, 0xfc, !PT ;  /* 0x0000003808197812 */ /* 0x000fe200078efcff */
[----:B------:R-:W-:Y:S01]  /*1520*/  @!P0 IMAD.MOV R19, RZ, RZ, -R19 ;  /* 0x000000ffff138224 */ /* 0x000fe200078e0a13 */
[----:B------:R-:W-:Y:S01]  /*1530*/  ISETP.GE.AND P5, PT, R23, RZ, PT ;  /* 0x000000ff1700720c */ /* 0x000fe20003fa6270 */
[----:B------:R-:W-:Y:S01]  /*1540*/  IMAD.HI.U32 R23, R7, R26, RZ ;  /* 0x0000001a07177227 */ /* 0x000fe200078e00ff */
[----:B------:R-:W-:-:S02]  /*1550*/  IABS R28, R25 ;  /* 0x00000019001c7213 */ /* 0x000fc40000000000 */
[----:B------:R-:W-:Y:S01]  /*1560*/  ISETP.GE.AND P0, PT, R25, RZ, PT ;  /* 0x000000ff1900720c */ /* 0x000fe20003f06270 */
[----:B------:R-:W-:Y:S01]  /*1570*/  @!P6 IMAD.IADD R22, R22, 0x1, -R3 ;  /* 0x000000011616e824 */ /* 0x000fe200078e0a03 */
[----:B------:R-:W-:Y:S01]  /*1580*/  LOP3.LUT R25, R8, 0x3c, RZ, 0xfc, !PT ;  /* 0x0000003c08197812 */ /* 0x000fe200078efcff */
[----:B------:R-:W-:Y:S01]  /*1590*/  IMAD.MOV R24, RZ, RZ, -R23 ;  /* 0x000000ffff187224 */ /* 0x000fe200078e0a17 */
[----:B------:R-:W-:Y:S01]  /*15a0*/  ISETP.GT.U32.AND P2, PT, R3, R20, PT ;  /* 0x000000140300720c */ /* 0x000fe20003f44070 */
[----:B------:R-:W-:Y:S01]  /*15b0*/  IMAD.HI.U32 R23, R7, R28, RZ ;  /* 0x0000001c07177227 */ /* 0x000fe200078e00ff */
[----:B------:R-:W-:Y:S02]  /*15c0*/  IABS R30, R25 ;  /* 0x00000019001e7213 */ /* 0x000fe40000000000 */
[C---:B------:R-:W-:Y:S01]  /*15d0*/  ISETP.GT.U32.AND P6, PT, R3.reuse, R22, PT ;  /* 0x000000160300720c */ /* 0x040fe20003fc4070 */
[----:B------:R-:W-:Y:S01]  /*15e0*/  IMAD R24, R3, R24, R26 ;  /* 0x0000001803187224 */ /* 0x000fe200078e021a */
[----:B------:R-:W-:Y:S01]  /*15f0*/  IABS R36, R33 ;  /* 0x0000002100247213 */ /* 0x000fe20000000000 */
[----:B------:R-:W-:-:S02]  /*1600*/  IMAD.MOV R26, RZ, RZ, -R23 ;  /* 0x000000ffff1a7224 */ /* 0x000fc400078e0a17 */
[----:B------:R-:W-:-:S04]  /*1610*/  IMAD.HI.U32 R23, R7, R30, RZ ;  /* 0x0000001e07177227 */ /* 0x000fc800078e00ff */
[C---:B------:R-:W-:Y:S02]  /*1620*/  IMAD R26, R3.reuse, R26, R28 ;  /* 0x0000001a031a7224 */ /* 0x040fe400078e021c */
[----:B------:R-:W-:Y:S02]  /*1630*/  IMAD.MOV R28, RZ, RZ, -R23 ;  /* 0x000000ffff1c7224 */ /* 0x000fe400078e0a17 */
[----:B------:R-:W-:Y:S01]  /*1640*/  @!P6 IMAD.IADD R22, R22, 0x1, -R3 ;  /* 0x000000011616e824 */ /* 0x000fe200078e0a03 */
[C---:B------:R-:W-:Y:S01]  /*1650*/  ISETP.GT.U32.AND P6, PT, R3.reuse, R26, PT ;  /* 0x0000001a0300720c */ /* 0x040fe20003fc4070 */
[----:B------:R-:W-:Y:S02]  /*1660*/  IMAD R28, R3, R28, R30 ;  /* 0x0000001c031c7224 */ /* 0x000fe400078e021e */
[----:B------:R-:W-:Y:S02]  /*1670*/  @!P5 IMAD.MOV R22, RZ, RZ, -R22 ;  /* 0x000000ffff16d224 */ /* 0x000fe400078e0a16 */
[----:B------:R-:W-:Y:S01]  /*1680*/  IMAD.HI.U32 R23, R7, R32, RZ ;  /* 0x0000002007177227 */ /* 0x000fe200078e00ff */
[----:B------:R-:W-:-:S03]  /*1690*/  ISETP.GT.U32.AND P5, PT, R3, R28, PT ;  /* 0x0000001c0300720c */ /* 0x000fc60003fa4070 */
[----:B------:R-:W-:Y:S01]  /*16a0*/  @!P2 IMAD.IADD R20, R20, 0x1, -R3 ;  /* 0x000000011414a824 */ /* 0x000fe200078e0a03 */
[----:B------:R-:W-:Y:S01]  /*16b0*/  ISETP.GE.AND P2, PT, R25, RZ, PT ;  /* 0x000000ff1900720c */ /* 0x000fe20003f46270 */
[----:B------:R-:W-:Y:S01]  /*16c0*/  IMAD.MOV R30, RZ, RZ, -R23 ;  /* 0x000000ffff1e7224 */ /* 0x000fe200078e0a17 */
[----:B------:R-:W-:Y:S01]  /*16d0*/  IABS R25, R31 ;  /* 0x0000001f00197213 */ /* 0x000fe20000000000 */
[----:B------:R-:W-:-:S04]  /*16e0*/  IMAD.HI.U32 R23, R7, R34, RZ ;  /* 0x0000002207177227 */ /* 0x000fc800078e00ff */
[----:B------:R-:W-:Y:S01]  /*16f0*/  @!P3 IMAD.MOV R20, RZ, RZ, -R20 ;  /* 0x000000ffff14b224 */ /* 0x000fe200078e0a14 */
[C---:B------:R-:W-:Y:S01]  /*1700*/  ISETP.GT.U32.AND P3, PT, R3.reuse, R24, PT ;  /* 0x000000180300720c */ /* 0x040fe20003f64070 */
[----:B------:R-:W-:Y:S02]  /*1710*/  IMAD.MOV R23, RZ, RZ, -R23 ;  /* 0x000000ffff177224 */ /* 0x000fe400078e0a17 */
[C---:B------:R-:W-:Y:S02]  /*1720*/  IMAD R30, R3.reuse, R30, R32 ;  /* 0x0000001e031e7224 */ /* 0x040fe400078e0220 */
[----:B------:R-:W-:Y:S02]  /*1730*/  @!P5 IMAD.IADD R28, R28, 0x1, -R3 ;  /* 0x000000011c1cd824 */ /* 0x000fe400078e0a03 */
[C---:B------:R-:W-:Y:S02]  /*1740*/  IMAD R32, R3.reuse, R23, R34 ;  /* 0x0000001703207224 */ /* 0x040fe400078e0222 */
[----:B------:R-:W-:Y:S01]  /*1750*/  IMAD.MOV.U32 R34, RZ, RZ, R25 ;  /* 0x000000ffff227224 */ /* 0x000fe200078e0019 */
[----:B------:R-:W-:Y:S01]  /*1760*/  ISETP.GT.U32.AND P5, PT, R3, R28, PT ;  /* 0x0000001c0300720c */ /* 0x000fe20003fa4070 */
[----:B------:R-:W-:-:S02]  /*1770*/  @!P6 IMAD.IADD R26, R26, 0x1, -R3 ;  /* 0x000000011a1ae824 */ /* 0x000fc400078e0a03 */
[----:B------:R-:W-:-:S03]  /*1780*/  IMAD.HI.U32 R23, R7, R34, RZ ;  /* 0x0000002207177227 */ /* 0x000fc600078e00ff */
[----:B------:R-:W-:Y:S01]  /*1790*/  ISETP.GT.U32.AND P6, PT, R3, R26, PT ;  /* 0x0000001a0300720c */ /* 0x000fe20003fc4070 */
[----:B------:R-:W-:Y:S02]  /*17a0*/  @!P3 IMAD.IADD R24, R24, 0x1, -R3 ;  /* 0x000000011818b824 */ /* 0x000fe400078e0a03 */
[----:B------:R-:W-:Y:S02]  /*17b0*/  IMAD.MOV R23, RZ, RZ, -R23 ;  /* 0x000000ffff177224 */ /* 0x000fe400078e0a17 */
[----:B------:R-:W-:Y:S01]  /*17c0*/  IMAD.HI.U32 R25, R7, R38, RZ ;  /* 0x0000002607197227 */ /* 0x000fe200078e00ff */
[----:B------:R-:W-:-:S03]  /*17d0*/  ISETP.GT.U32.AND P3, PT, R3, R24, PT ;  /* 0x000000180300720c */ /* 0x000fc60003f64070 */
[----:B------:R-:W-:Y:S02]  /*17e0*/  IMAD R34, R3, R23, R34 ;  /* 0x0000001703227224 */ /* 0x000fe400078e0222 */
[----:B------:R-:W-:Y:S02]  /*17f0*/  @!P5 IMAD.IADD R28, R28, 0x1, -R3 ;  /* 0x000000011c1cd824 */ /* 0x000fe400078e0a03 */
[----:B------:R-:W-:Y:S01]  /*1800*/  IMAD.HI.U32 R23, R7, R36, RZ ;  /* 0x0000002407177227 */ /* 0x000fe200078e00ff */
[----:B------:R-:W-:-:S03]  /*1810*/  ISETP.GT.U32.AND P5, PT, R3, R34, PT ;  /* 0x000000220300720c */ /* 0x000fc60003fa4070 */
[----:B------:R-:W-:Y:S02]  /*1820*/  IMAD.MOV R23, RZ, RZ, -R23 ;  /* 0x000000ffff177224 */ /* 0x000fe400078e0a17 */
[----:B------:R-:W-:Y:S01]  /*1830*/  @!P3 IMAD.IADD R24, R24, 0x1, -R3 ;  /* 0x000000011818b824 */ /* 0x000fe200078e0a03 */
[C---:B------:R-:W-:Y:S01]  /*1840*/  ISETP.GT.U32.AND P3, PT, R3.reuse, R30, PT ;  /* 0x0000001e0300720c */ /* 0x040fe20003f64070 */
[----:B------:R-:W-:Y:S02]  /*1850*/  IMAD.MOV R25, RZ, RZ, -R25 ;  /* 0x000000ffff197224 */ /* 0x000fe400078e0a19 */
[--C-:B------:R-:W-:Y:S01]  /*1860*/  @!P6 IMAD.IADD R26, R26, 0x1, -R3.reuse ;  /* 0x000000011a1ae824 */ /* 0x100fe200078e0a03 */
[C---:B------:R-:W-:Y:S01]  /*1870*/  ISETP.GT.U32.AND P6, PT, R3.reuse, R32, PT ;  /* 0x000000200300720c */ /* 0x040fe20003fc4070 */
[----:B------:R-:W-:Y:S02]  /*1880*/  IMAD R36, R3, R23, R36 ;  /* 0x0000001703247224 */ /* 0x000fe400078e0224 */
[----:B------:R-:W-:-:S02]  /*1890*/  @!P5 IMAD.IADD R34, R34, 0x1, -R3 ;  /* 0x000000012222d824 */ /* 0x000fc400078e0a03 */
[----:B------:R-:W-:Y:S02]  /*18a0*/  IMAD R38, R3, R25, R38 ;  /* 0x0000001903267224 */ /* 0x000fe400078e0226 */
[----:B------:R-:W-:-:S03]  /*18b0*/  IMAD.HI.U32 R23, R7, R40, RZ ;  /* 0x0000002807177227 */ /* 0x000fc600078e00ff */
[C---:B------:R-:W-:Y:S01]  /*18c0*/  ISETP.GT.U32.AND P5, PT, R3.reuse, R38, PT ;  /* 0x000000260300720c */ /* 0x040fe20003fa4070 */
[----:B------:R-:W-:Y:S01]  /*18d0*/  @!P0 IMAD.MOV R26, RZ, RZ, -R26 ;  /* 0x000000ffff1a8224 */ /* 0x000fe200078e0a1a */
[----:B------:R-:W-:Y:S01]  /*18e0*/  ISETP.GT.U32.AND P0, PT, R3, R34, PT ;  /* 0x000000220300720c */ /* 0x000fe20003f04070 */
[----:B------:R-:W-:Y:S02]  /*18f0*/  IMAD.MOV R25, RZ, RZ, -R23 ;  /* 0x000000ffff197224 */ /* 0x000fe400078e0a17 */
[----:B------:R-:W-:-:S04]  /*1900*/  IMAD.HI.U32 R23, R7, R42, RZ ;  /* 0x0000002a07177227 */ /* 0x000fc800078e00ff */
[----:B------:R-:W-:Y:S01]  /*1910*/  @!P3 IMAD.IADD R30, R30, 0x1, -R3 ;  /* 0x000000011e1eb824 */ /* 0x000fe200078e0a03 */
[----:B------:R-:W-:Y:S01]  /*1920*/  ISETP.GE.AND P3, PT, R27, RZ, PT ;  /* 0x000000ff1b00720c */ /* 0x000fe20003f66270 */
[C---:B------:R-:W-:Y:S01]  /*1930*/  IMAD R40, R3.reuse, R25, R40 ;  /* 0x0000001903287224 */ /* 0x040fe200078e0228 */
[----:B------:R-:W-:Y:S01]  /*1940*/  IABS R27, R41 ;  /* 0x00000029001b7213 */ /* 0x000fe20000000000 */
[----:B------:R-:W-:Y:S02]  /*1950*/  IMAD.MOV R25, RZ, RZ, -R23 ;  /* 0x000000ffff197224 */ /* 0x000fe400078e0a17 */
[----:B------:R-:W-:Y:S02]  /*1960*/  IMAD.MOV.U32 R23, RZ, RZ, R28 ;  /* 0x000000ffff177224 */ /* 0x000fe400078e001c */
[----:B------:R-:W-:Y:S02]  /*1970*/  IMAD R28, R3, R25, R42 ;  /* 0x00000019031c7224 */ /* 0x000fe400078e022a */
[----:B------:R-:W-:-:S02]  /*1980*/  IMAD.MOV.U32 R42, RZ, RZ, R27 ;  /* 0x000000ffff2a7224 */ /* 0x000fc400078e001b */
[--C-:B------:R-:W-:Y:S01]  /*1990*/  @!P0 IMAD.IADD R34, R34, 0x1, -R3.reuse ;  /* 0x0000000122228824 */ /* 0x100fe200078e0a03 */
[----:B------:R-:W-:Y:S01]  /*19a0*/  ISETP.GT.U32.AND P0, PT, R3, R28, PT ;  /* 0x0000001c0300720c */ /* 0x000fe20003f04070 */
[----:B------:R-:W-:Y:S02]  /*19b0*/  @!P5 IMAD.IADD R38, R38, 0x1, -R3 ;  /* 0x000000012626d824 */ /* 0x000fe400078e0a03 */
[----:B------:R-:W-:-:S04]  /*19c0*/  IMAD.HI.U32 R25, R7, R42, RZ ;  /* 0x0000002a07197227 */ /* 0x000fc800078e00ff */
[----:B------:R-:W-:Y:S01]  /*19d0*/  @!P2 IMAD.MOV R23, RZ, RZ, -R23 ;  /* 0x000000ffff17a224 */ /* 0x000fe200078e0a17 */
[----:B------:R-:W-:Y:S01]  /*19e0*/  ISETP.GT.U32.AND P2, PT, R3, R38, PT ;  /* 0x000000260300720c */ /* 0x000fe20003f44070 */
[----:B------:R-:W-:Y:S02]  /*19f0*/  IMAD.MOV R25, RZ, RZ, -R25 ;  /* 0x000000ffff197224 */ /* 0x000fe400078e0a19 */
[----:B------:R-:W-:-:S04]  /*1a00*/  IMAD.HI.U32 R27, R7, R44, RZ ;  /* 0x0000002c071b7227 */ /* 0x000fc800078e00ff */
[C---:B------:R-:W-:Y:S02]  /*1a10*/  IMAD R42, R3.reuse, R25, R42 ;  /* 0x00000019032a7224 */ /* 0x040fe400078e022a */
[--C-:B------:R-:W-:Y:S02]  /*1a20*/  @!P0 IMAD.IADD R28, R28, 0x1, -R3.reuse ;  /* 0x000000011c1c8824 */ /* 0x100fe400078e0a03 */
[----:B------:R-:W-:Y:S01]  /*1a30*/  @!P4 IMAD.MOV R24, RZ, RZ, -R24 ;  /* 0x000000ffff18c224 */ /* 0x000fe200078e0a18 */
[C---:B------:R-:W-:Y:S01]  /*1a40*/  ISETP.GT.U32.AND P0, PT, R3.reuse, R42, PT ;  /* 0x0000002a0300720c */ /* 0x040fe20003f04070 */
[--C-:B------:R-:W-:Y:S01]  /*1a50*/  @!P2 IMAD.IADD R38, R38, 0x1, -R3.reuse ;  /* 0x000000012626a824 */ /* 0x100fe200078e0a03 */
[----:B------:R-:W-:Y:S01]  /*1a60*/  ISETP.GT.U32.AND P4, PT, R3, R30, PT ;  /* 0x0000001e0300720c */ /* 0x000fe20003f84070 */
[----:B------:R-:W-:Y:S01]  /*1a70*/  @!P6 IMAD.IADD R32, R32, 0x1, -R3 ;  /* 0x000000012020e824 */ /* 0x000fe200078e0a03 */
[----:B------:R-:W-:Y:S01]  /*1a80*/  ISETP.GE.AND P2, PT, R33, RZ, PT ;  /* 0x000000ff2100720c */ /* 0x000fe20003f46270 */
[----:B------:R-:W-:Y:S01]  /*1a90*/  IMAD.MOV R27, RZ, RZ, -R27 ;  /* 0x000000ffff1b7224 */ /* 0x000fe200078e0a1b */
[----:B------:R-:W-:-:S02]  /*1aa0*/  ISETP.GT.U32.AND P6, PT, R3, R36, PT ;  /* 0x000000240300720c */ /* 0x000fc40003fc4070 */
[----:B------:R-:W-:Y:S01]  /*1ab0*/  LOP3.LUT R33, R8, 0x64, RZ, 0xfc, !PT ;  /* 0x0000006408217812 */ /* 0x000fe200078efcff */
[----:B------:R-:W-:Y:S02]  /*1ac0*/  IMAD R44, R3, R27, R44 ;  /* 0x0000001b032c7224 */ /* 0x000fe400078e022c */
[----:B------:R-:W-:Y:S01]  /*1ad0*/  IMAD.HI.U32 R27, R7, R50, RZ ;  /* 0x00000032071b7227 */ /* 0x000fe200078e00ff */
[----:B------:R-:W-:-:S03]  /*1ae0*/  IABS R46, R33 ;  /* 0x00000021002e7213 */ /* 0x000fc60000000000 */
[----:B------:R-:W-:Y:S01]  /*1af0*/  @!P0 IMAD.IADD R42, R42, 0x1, -R3 ;  /* 0x000000012a2a8824 */ /* 0x000fe200078e0a03 */
[----:B------:R-:W-:Y:S01]  /*1b00*/  ISETP.GT.U32.AND P0, PT, R3, R44, PT ;  /* 0x0000002c0300720c */ /* 0x000fe20003f04070 */
[----:B------:R-:W-:-:S04]  /*1b10*/  IMAD.HI.U32 R25, R7, R46, RZ ;  /* 0x0000002e07197227 */ /* 0x000fc800078e00ff */
[--C-:B------:R-:W-:Y:S01]  /*1b20*/  @!P4 IMAD.IADD R30, R30, 0x1, -R3.reuse ;  /* 0x000000011e1ec824 */ /* 0x100fe200078e0a03 */
[C---:B------:R-:W-:Y:S01]  /*1b30*/  ISETP.GT.U32.AND P4, PT, R3.reuse, R40, PT ;  /* 0x000000280300720c */ /* 0x040fe20003f84070 */
[----:B------:R-:W-:Y:S01]  /*1b40*/  @!P6 IMAD.IADD R36, R36, 0x1, -R3 ;  /* 0x000000012424e824 */ /* 0x000fe200078e0a03 */
[C---:B------:R-:W-:Y:S01]  /*1b50*/  ISETP.GT.U32.AND P6, PT, R3.reuse, R32, PT ;  /* 0x000000200300720c */ /* 0x040fe20003fc4070 */
[----:B------:R-:W-:Y:S02]  /*1b60*/  IMAD.MOV R25, RZ, RZ, -R25 ;  /* 0x000000ffff197224 */ /* 0x000fe400078e0a19 */
[----:B------:R-:W-:Y:S01]  /*1b70*/  @!P3 IMAD.MOV R30, RZ, RZ, -R30 ;  /* 0x000000ffff1eb224 */ /* 0x000fe200078e0a1e */
[C---:B------:R-:W-:Y:S01]  /*1b80*/  ISETP.GT.U32.AND P5, PT, R3.reuse, R36, PT ;  /* 0x000000240300720c */ /* 0x040fe20003fa4070 */
[C---:B------:R-:W-:Y:S01]  /*1b90*/  IMAD R46, R3.reuse, R25, R46 ;  /* 0x00000019032e7224 */ /* 0x040fe200078e022e */
[----:B------:R-:W-:Y:S01]  /*1ba0*/  ISETP.GT.U32.AND P3, PT, R3, R28, PT ;  /* 0x0000001c0300720c */ /* 0x000fe20003f64070 */
[----:B------:R-:W-:-:S02]  /*1bb0*/  @!P0 IMAD.IADD R44, R44, 0x1, -R3 ;  /* 0x000000012c2c8824 */ /* 0x000fc400078e0a03 */
[----:B------:R-:W-:Y:S01]  /*1bc0*/  IMAD.MOV R27, RZ, RZ, -R27 ;  /* 0x000000ffff1b7224 */ /* 0x000fe200078e0a1b */
[----:B------:R-:W-:Y:S01]  /*1bd0*/  ISETP.GT.U32.AND P0, PT, R3, R46, PT ;  /* 0x0000002e0300720c */ /* 0x000fe20003f04070 */
[--C-:B------:R-:W-:Y:S01]  /*1be0*/  @!P4 IMAD.IADD R40, R40, 0x1, -R3.reuse ;  /* 0x000000012828c824 */ /* 0x100fe200078e0a03 */
[----:B------:R-:W-:Y:S01]  /*1bf0*/  ISETP.GE.AND P4, PT, R35, RZ, PT ;  /* 0x000000ff2300720c */ /* 0x000fe20003f86270 */
[--C-:B------:R-:W-:Y:S01]  /*1c00*/  @!P6 IMAD.IADD R32, R32, 0x1, -R3.reuse ;  /* 0x000000012020e824 */ /* 0x100fe200078e0a03 */
[----:B------:R-:W-:Y:S01]  /*1c10*/  LOP3.LUT R35, R8, 0x68, RZ, 0xfc, !PT ;  /* 0x0000006808237812 */ /* 0x000fe200078efcff */
[----:B------:R-:W-:Y:S01]  /*1c20*/  IMAD R50, R3, R27, R50 ;  /* 0x0000001b03327224 */ /* 0x000fe200078e0232 */
[----:B------:R-:W-:Y:S01]  /*1c30*/  ISETP.GE.AND P6, PT, R29, RZ, PT ;  /* 0x000000ff1d00720c */ /* 0x000fe20003fc6270 */
[----:B------:R-:W-:Y:S01]  /*1c40*/  @!P5 IMAD.IADD R36, R36, 0x1, -R3 ;  /* 0x000000012424d824 */ /* 0x000fe200078e0a03 */
[----:B------:R-:W-:Y:S01]  /*1c50*/  ISETP.GE.AND P5, PT, R31, RZ, PT ;  /* 0x000000ff1f00720c */ /* 0x000fe20003fa6270 */
[----:B------:R-:W-:Y:S01]  /*1c60*/  IMAD.HI.U32 R29, R7, R52, RZ ;  /* 0x00000034071d7227 */ /* 0x000fe200078e00ff */
[----:B------:R-:W-:-:S02]  /*1c70*/  IABS R48, R35 ;  /* 0x0000002300307213 */ /* 0x000fc40000000000 */
[----:B------:R-:W-:Y:S01]  /*1c80*/  LOP3.LUT R31, R8, 0x78, RZ, 0xfc, !PT ;  /* 0x00000078081f7812 */ /* 0x000fe200078efcff */
[----:B------:R-:W-:Y:S01]  /*1c90*/  @!P0 IMAD.IADD R46, R46, 0x1, -R3 ;  /* 0x000000012e2e8824 */ /* 0x000fe200078e0a03 */
[----:B------:R-:W-:Y:S01]  /*1ca0*/  ISETP.GT.U32.AND P0, PT, R3, R40, PT ;  /* 0x000000280300720c */ /* 0x000fe20003f04070 */
[----:B------:R-:W-:Y:S01]  /*1cb0*/  IMAD.HI.U32 R25, R7, R48, RZ ;  /* 0x0000003007197227 */ /* 0x000fe200078e00ff */
[----:B------:R-:W-:Y:S02]  /*1cc0*/  IABS R56, R31 ;  /* 0x0000001f00387213 */ /* 0x000fe40000000000 */
[----:B------:R-:W-:Y:S01]  /*1cd0*/  PRMT R27, RZ, 0x7610, R27 ;  /* 0x00007610ff1b7816 */ /* 0x000fe2000000001b */
[----:B------:R-:W-:Y:S02]  /*1ce0*/  IMAD.MOV R25, RZ, RZ, -R25 ;  /* 0x000000ffff197224 */ /* 0x000fe400078e0a19 */
[----:B------:R-:W-:Y:S02]  /*1cf0*/  IMAD.MOV R29, RZ, RZ, -R29 ;  /* 0x000000ffff1d7224 */ /* 0x000fe400078e0a1d */
[----:B------:R-:W-:-:S02]  /*1d00*/  IMAD R48, R3, R25, R48 ;  /* 0x0000001903307224 */ /* 0x000fc400078e0230 */
[C---:B------:R-:W-:Y:S01]  /*1d10*/  IMAD R52, R3.reuse, R29, R52 ;  /* 0x0000001d03347224 */ /* 0x040fe200078e0234 */
[----:B------:R-:W1:Y:S01]  /*1d20*/  LDS R25, [UR13] ;  /* 0x0000000dff197984 */ /* 0x000e620008000800 */
[----:B------:R-:W-:Y:S01]  /*1d30*/  @!P6 IMAD.MOV R32, RZ, RZ, -R32 ;  /* 0x000000ffff20e224 */ /* 0x000fe200078e0a20 */
[C---:B------:R-:W-:Y:S01]  /*1d40*/  ISETP.GT.U32.AND P6, PT, R3.reuse, R46, PT ;  /* 0x0000002e0300720c */ /* 0x040fe20003fc4070 */
[----:B------:R-:W-:Y:S01]  /*1d50*/  @!P5 IMAD.MOV R34, RZ, RZ, -R34 ;  /* 0x000000ffff22d224 */ /* 0x000fe200078e0a22 */
[----:B------:R-:W-:Y:S01]  /*1d60*/  ISETP.GT.U32.AND P5, PT, R3, R42, PT ;  /* 0x0000002a0300720c */ /* 0x000fe20003fa4070 */
[----:B------:R-:W-:-:S04]  /*1d70*/  IMAD.HI.U32 R8, R7, R54, RZ ;  /* 0x0000003607087227 */ /* 0x000fc800078e00ff */
[----:B------:R-:W-:-:S04]  /*1d80*/  IMAD.HI.U32 R7, R7, R56, RZ ;  /* 0x0000003807077227 */ /* 0x000fc800078e00ff */
[----:B------:R-:W-:Y:S01]  /*1d90*/  @!P2 IMAD.MOV R36, RZ, RZ, -R36 ;  /* 0x000000ffff24a224 */ /* 0x000fe200078e0a24 */
[C---:B------:R-:W-:Y:S01]  /*1da0*/  ISETP.GT.U32.AND P2, PT, R3.reuse, R44, PT ;  /* 0x0000002c0300720c */ /* 0x040fe20003f44070 */
[----:B------:R-:W-:Y:S01]  /*1db0*/  @!P4 IMAD.MOV R38, RZ, RZ, -R38 ;  /* 0x000000ffff26c224 */ /* 0x000fe200078e0a26 */
[C---:B------:R-:W-:Y:S01]  /*1dc0*/  ISETP.GT.U32.AND P4, PT, R3.reuse, R48, PT ;  /* 0x000000300300720c */ /* 0x040fe20003f84070 */
[--C-:B------:R-:W-:Y:S01]  /*1dd0*/  @!P0 IMAD.IADD R40, R40, 0x1, -R3.reuse ;  /* 0x0000000128288824 */ /* 0x100fe200078e0a03 */
[C---:B------:R-:W-:Y:S01]  /*1de0*/  ISETP.GT.U32.AND P0, PT, R3.reuse, R50, PT ;  /* 0x000000320300720c */ /* 0x040fe20003f04070 */
[----:B------:R-:W-:Y:S01]  /*1df0*/  @!P3 IMAD.IADD R28, R28, 0x1, -R3 ;  /* 0x000000011c1cb824 */ /* 0x000fe200078e0a03 */
[----:B------:R-:W-:Y:S01]  /*1e00*/  ISETP.GT.U32.AND P3, PT, R3, R52, PT ;  /* 0x000000340300720c */ /* 0x000fe20003f64070 */
[----:B------:R-:W-:Y:S02]  /*1e10*/  IMAD.MOV R8, RZ, RZ, -R8 ;  /* 0x000000ffff087224 */ /* 0x000fe400078e0a08 */
[----:B------:R-:W-:-:S02]  /*1e20*/  IMAD.MOV R7, RZ, RZ, -R7 ;  /* 0x000000ffff077224 */ /* 0x000fc400078e0a07 */
[C---:B------:R-:W-:Y:S02]  /*1e30*/  IMAD R54, R3.reuse, R8, R54 ;  /* 0x0000000803367224 */ /* 0x040fe400078e0236 */
[C---:B------:R-:W-:Y:S02]  /*1e40*/  IMAD R56, R3.reuse, R7, R56 ;  /* 0x0000000703387224 */ /* 0x040fe400078e0238 */
[--C-:B------:R-:W-:Y:S01]  /*1e50*/  @!P5 IMAD.IADD R42, R42, 0x1, -R3.reuse ;  /* 0x000000012a2ad824 */ /* 0x100fe200078e0a03 */
[C---:B------:R-:W-:Y:S01]  /*1e60*/  ISETP.GT.U32.AND P5, PT, R3.reuse, R54, PT ;  /* 0x000000360300720c */ /* 0x040fe20003fa4070 */
[--C-:B------:R-:W-:Y:S01]  /*1e70*/  @!P6 IMAD.IADD R46, R46, 0x1, -R3.reuse ;  /* 0x000000012e2ee824 */ /* 0x100fe200078e0a03 */
[----:B------:R-:W-:Y:S01]  /*1e80*/  ISETP.GT.U32.AND P6, PT, R3, R56, PT ;  /* 0x000000380300720c */ /* 0x000fe20003fc4070 */
[--C-:B------:R-:W-:Y:S01]  /*1e90*/  @!P2 IMAD.IADD R44, R44, 0x1, -R3.reuse ;  /* 0x000000012c2ca824 */ /* 0x100fe200078e0a03 */
[----:B------:R-:W-:Y:S01]  /*1ea0*/  ISETP.GE.AND P2, PT, R37, RZ, PT ;  /* 0x000000ff2500720c */ /* 0x000fe20003f46270 */
[--C-:B------:R-:W-:Y:S01]  /*1eb0*/  @!P4 IMAD.IADD R48, R48, 0x1, -R3.reuse ;  /* 0x000000013030c824 */ /* 0x100fe200078e0a03 */
[----:B------:R-:W-:Y:S01]  /*1ec0*/  ISETP.GE.AND P4, PT, R39, RZ, PT ;  /* 0x000000ff2700720c */ /* 0x000fe20003f86270 */
[--C-:B------:R-:W-:Y:S01]  /*1ed0*/  @!P0 IMAD.IADD R50, R50, 0x1, -R3.reuse ;  /* 0x0000000132328824 */ /* 0x100fe200078e0a03 */
[----:B------:R-:W-:Y:S01]  /*1ee0*/  BAR.SYNC.DEFER_BLOCKING 0x0 ;  /* 0x0000000000007b1d */ /* 0x000fe20000010000 */
[--C-:B------:R-:W-:Y:S01]  /*1ef0*/  @!P3 IMAD.IADD R52, R52, 0x1, -R3.reuse ;  /* 0x000000013434b824 */ /* 0x100fe200078e0a03 */
[----:B------:R-:W-:Y:S01]  /*1f00*/  ISETP.GE.AND P0, PT, R41, RZ, PT ;  /* 0x000000ff2900720c */ /* 0x000fe20003f06270 */
[----:B------:R-:W-:Y:S01]  /*1f10*/  IMAD.SHL.U32 R7, R69, 0x200000, RZ ;  /* 0x0020000045077824 */ /* 0x000fe200078e00ff */
[----:B------:R-:W-:Y:S01]  /*1f20*/  ISETP.GE.AND P3, PT, R43, RZ, PT ;  /* 0x000000ff2b00720c */ /* 0x000fe20003f66270 */
[--C-:B------:R-:W-:Y:S01]  /*1f30*/  @!P5 IMAD.IADD R54, R54, 0x1, -R3.reuse ;  /* 0x000000013636d824 */ /* 0x100fe200078e0a03 */
[----:B------:R-:W-:Y:S01]  /*1f40*/  ISETP.GE.AND P5, PT, R33, RZ, PT ;  /* 0x000000ff2100720c */ /* 0x000fe20003fa6270 */
[----:B------:R-:W-:Y:S01]  /*1f50*/  @!P6 IMAD.IADD R56, R56, 0x1, -R3 ;  /* 0x000000013838e824 */ /* 0x000fe200078e0a03 */
[----:B------:R-:W-:Y:S01]  /*1f60*/  LOP3.LUT R8, R7, 0x600000, RZ, 0xc0, !PT ;  /* 0x0060000007087812 */ /* 0x000fe200078ec0ff */
[----:B------:R-:W-:Y:S01]  /*1f70*/  IMAD.MOV.U32 R7, RZ, RZ, R28 ;  /* 0x000000ffff077224 */ /* 0x000fe200078e001c */
[C---:B------:R-:W-:Y:S01]  /*1f80*/  ISETP.GT.U32.AND P6, PT, R3.reuse, R54, PT ;  /* 0x000000360300720c */ /* 0x040fe20003fc4070 */
[----:B------:R-:W-:Y:S01]  /*1f90*/  @!P2 IMAD.MOV R40, RZ, RZ, -R40 ;  /* 0x000000ffff28a224 */ /* 0x000fe200078e0a28 */
[C---:B------:R-:W-:Y:S01]  /*1fa0*/  ISETP.GT.U32.AND P2, PT, R3.reuse, R48, PT ;  /* 0x000000300300720c */ /* 0x040fe20003f44070 */
[----:B------:R-:W-:Y:S01]  /*1fb0*/  @!P4 IMAD.MOV R7, RZ, RZ, -R7 ;  /* 0x000000ffff07c224 */ /* 0x000fe200078e0a07 */
[C---:B------:R-:W-:Y:S01]  /*1fc0*/  ISETP.GT.U32.AND P4, PT, R3.reuse, R50, PT ;  /* 0x000000320300720c */ /* 0x040fe20003f84070 */
[----:B------:R-:W-:Y:S01]  /*1fd0*/  @!P0 IMAD.MOV R42, RZ, RZ, -R42 ;  /* 0x000000ffff2a8224 */ /* 0x000fe200078e0a2a */
[C---:B------:R-:W-:Y:S01]  /*1fe0*/  ISETP.GT.U32.AND P0, PT, R3.reuse, R52, PT ;  /* 0x000000340300720c */ /* 0x040fe20003f04070 */
[----:B------:R-:W-:Y:S01]  /*1ff0*/  @!P3 IMAD.MOV R44, RZ, RZ, -R44 ;  /* 0x000000ffff2cb224 */ /* 0x000fe200078e0a2c */
[----:B------:R-:W-:Y:S01]  /*2000*/  ISETP.GT.U32.AND P3, PT, R3, R56, PT ;  /* 0x000000380300720c */ /* 0x000fe20003f64070 */
[----:B------:R-:W2:Y:S01]  /*2010*/  LDC.64 R28, c[0x0][0x3a0] ;  /* 0x0000e800ff1c7b82 */ /* 0x000ea20000000a00 */
[----:B------:R-:W-:Y:S01]  /*2020*/  @!P5 IMAD.MOV R46, RZ, RZ, -R46 ;  /* 0x000000ffff2ed224 */ /* 0x000fe200078e0a2e */
[----:B------:R-:W-:-:S02]  /*2030*/  ISETP.GE.AND P5, PT, R35, RZ, PT ;  /* 0x000000ff2300720c */ /* 0x000fc40003fa6270 */
[--C-:B------:R-:W-:Y:S01]  /*2040*/  @!P6 IMAD.IADD R54, R54, 0x1, -R3.reuse ;  /* 0x000000013636e824 */ /* 0x100fe200078e0a03 */
[----:B------:R-:W-:Y:S01]  /*2050*/  ISETP.GE.AND P6, PT, R31, RZ, PT ;  /* 0x000000ff1f00720c */ /* 0x000fe20003fc6270 */
[--C-:B------:R-:W-:Y:S01]  /*2060*/  @!P2 IMAD.IADD R48, R48, 0x1, -R3.reuse ;  /* 0x000000013030a824 */ /* 0x100fe200078e0a03 */
[----:B------:R-:W-:Y:S01]  /*2070*/  ISETP.GE.AND P2, PT, R45, RZ, PT ;  /* 0x000000ff2d00720c */ /* 0x000fe20003f46270 */
[--C-:B------:R-:W-:Y:S01]  /*2080*/  @!P4 IMAD.IADD R50, R50, 0x1, -R3.reuse ;  /* 0x000000013232c824 */ /* 0x100fe200078e0a03 */
[----:B------:R-:W-:Y:S01]  /*2090*/  ISETP.GE.AND P4, PT, R47, RZ, PT ;  /* 0x000000ff2f00720c */ /* 0x000fe20003f86270 */
[--C-:B------:R-:W-:Y:S01]  /*20a0*/  @!P0 IMAD.IADD R52, R52, 0x1, -R3.reuse ;  /* 0x0000000134348824 */ /* 0x100fe200078e0a03 */
[----:B------:R-:W-:Y:S01]  /*20b0*/  ISETP.GE.AND P0, PT, R49, RZ, PT ;  /* 0x000000ff3100720c */ /* 0x000fe20003f06270 */
[----:B------:R-:W-:Y:S01]  /*20c0*/  @!P3 IMAD.IADD R56, R56, 0x1, -R3 ;  /* 0x000000013838b824 */ /* 0x000fe200078e0a03 */
[----:B------:R-:W-:Y:S02]  /*20d0*/  SHF.R.U32.HI R3, RZ, 0x6, R68 ;  /* 0x00000006ff037819 */ /* 0x000fe40000011644 */
[----:B------:R-:W-:Y:S01]  /*20e0*/  R2UR UR14, R8 ;  /* 0x00000000080e72ca */ /* 0x000fe200000e0000 */
[----:B------:R-:W-:Y:S01]  /*20f0*/  @!P5 IMAD.MOV R48, RZ, RZ, -R48 ;  /* 0x000000ffff30d224 */ /* 0x000fe200078e0a30 */
[----:B------:R-:W-:Y:S01]  /*2100*/  SGXT.U32 R3, R3, 0x1 ;  /* 0x000000010303781a */ /* 0x000fe20000000000 */
[----:B------:R-:W-:Y:S01]  /*2110*/  @!P6 IMAD.MOV R56, RZ, RZ, -R56 ;  /* 0x000000ffff38e224 */ /* 0x000fe200078e0a38 */
[----:B-1----:R-:W-:Y:S01]  /*2120*/  R2UR UR12, R25 ;  /* 0x00000000190c72ca */ /* 0x002fe200000e0000 */
[----:B------:R-:W-:Y:S01]  /*2130*/  @!P2 IMAD.MOV R50, RZ, RZ, -R50 ;  /* 0x000000ffff32a224 */ /* 0x000fe200078e0a32 */
[----:B------:R-:W-:Y:S01]  /*2140*/  ISETP.NE.AND P3, PT, R21, RZ, PT ;  /* 0x000000ff1500720c */ /* 0x000fe20003f65270 */
[C---:B------:R-:W-:Y:S01]  /*2150*/  IMAD R39, R3.reuse, R104, RZ ;  /* 0x0000006803277224 */ /* 0x040fe200078e02ff */
[----:B------:R-:W-:Y:S01]  /*2160*/  LOP3.LUT R8, RZ, R21, RZ, 0x33, !PT ;  /* 0x00000015ff087212 */ /* 0x000fe200078e33ff */
[----:B--2---:R-:W-:Y:S01]  /*2170*/  VIADD R108, R28, 0x1f ;  /* 0x0000001f1c6c7836 */ /* 0x004fe20000000000 */
[----:B------:R-:W-:Y:S01]  /*2180*/  LOP3.LUT R109, R3, 0x8, RZ, 0xfc, !PT ;  /* 0x00000008036d7812 */ /* 0x000fe200078efcff */
[----:B------:R-:W-:Y:S01]  /*2190*/  IMAD R41, R104, 0x2, R39 ;  /* 0x0000000268297824 */ /* 0x000fe200078e0227 */
[C---:B------:R-:W-:Y:S01]  /*21a0*/  SEL R60, R8.reuse, R17, !P3 ;  /* 0x00000011083c7207 */ /* 0x040fe20005800000 */
[----:B------:R-:W-:Y:S01]  /*21b0*/  @!P4 IMAD.MOV R52, RZ, RZ, -R52 ;  /* 0x000000ffff34c224 */ /* 0x000fe200078e0a34 */
[----:B------:R-:W-:Y:S01]  /*21c0*/  SEL R47, R8, R9, !P3 ;  /* 0x00000009082f7207 */ /* 0x000fe20005800000 */
[----:B------:R-:W-:Y:S01]  /*21d0*/  IMAD R43, R104, 0x2, R41 ;  /* 0x00000002682b7824 */ /* 0x000fe200078e0229 */
[----:B------:R-:W-:Y:S01]  /*21e0*/  SEL R49, R8, R10, !P3 ;  /* 0x0000000a08317207 */ /* 0x000fe20005800000 */
[----:B------:R-:W-:Y:S01]  /*21f0*/  @!P0 IMAD.MOV R54, RZ, RZ, -R54 ;  /* 0x000000ffff368224 */ /* 0x000fe200078e0a36 */
[----:B------:R-:W-:Y:S01]  /*2200*/  ISETP.GT.AND P0, PT, R108, 0x1f, PT ;  /* 0x0000001f6c00780c */ /* 0x000fe20003f04270 */
[----:B------:R-:W-:Y:S01]  /*2210*/  IMAD R17, R104, 0x2, R43 ;  /* 0x0000000268117824 */ /* 0x000fe200078e022b */
[----:B------:R-:W-:Y:S01]  /*2220*/  UIADD3 UR14, UPT, UPT, UR12, UR14, URZ ;  /* 0x0000000e0c0e7290 */ /* 0x000fe2000fffe0ff */
[----:B------:R-:W-:Y:S01]  /*2230*/  SEL R51, R8, R11, !P3 ;  /* 0x0000000b08337207 */ /* 0x000fe20005800000 */
[----:B------:R-:W-:Y:S01]  /*2240*/  IMAD R29, R4, R29, RZ ;  /* 0x0000001d041d7224 */ /* 0x000fe200078e02ff */
[----:B------:R-:W-:-:S02]  /*2250*/  SEL R53, R8, R12, !P3 ;  /* 0x0000000c08357207 */ /* 0x000fc40005800000 */
[C---:B------:R-:W-:Y:S02]  /*2260*/  SEL R55, R8.reuse, R13, !P3 ;  /* 0x0000000d08377207 */ /* 0x040fe40005800000 */
[C---:B------:R-:W-:Y:S02]  /*2270*/  SEL R57, R8.reuse, R14, !P3 ;  /* 0x0000000e08397207 */ /* 0x040fe40005800000 */
[C---:B------:R-:W-:Y:S02]  /*2280*/  SEL R58, R8.reuse, R15, !P3 ;  /* 0x0000000f083a7207 */ /* 0x040fe40005800000 */
[C---:B------:R-:W-:Y:S02]  /*2290*/  SEL R59, R8.reuse, R16, !P3 ;  /* 0x00000010083b7207 */ /* 0x040fe40005800000 */
[C---:B------:R-:W-:Y:S02]  /*22a0*/  SEL R61, R8.reuse, R18, !P3 ;  /* 0x00000012083d7207 */ /* 0x040fe40005800000 */
[----:B------:R-:W-:-:S02]  /*22b0*/  SEL R62, R8, R19, !P3 ;  /* 0x00000013083e7207 */ /* 0x000fc40005800000 */
[C---:B------:R-:W-:Y:S02]  /*22c0*/  SEL R63, R8.reuse, R20, !P3 ;  /* 0x00000014083f7207 */ /* 0x040fe40005800000 */
[C---:B------:R-:W-:Y:S02]  /*22d0*/  SEL R64, R8.reuse, R22, !P3 ;  /* 0x0000001608407207 */ /* 0x040fe40005800000 */
[C---:B------:R-:W-:Y:S02]  /*22e0*/  SEL R65, R8.reuse, R24, !P3 ;  /* 0x0000001808417207 */ /* 0x040fe40005800000 */
[C---:B------:R-:W-:Y:S02]  /*22f0*/  SEL R66, R8.reuse, R26, !P3 ;  /* 0x0000001a08427207 */ /* 0x040fe40005800000 */
[----:B------:R-:W-:Y:S01]  /*2300*/  SEL R67, R8, R23, !P3 ;  /* 0x0000001708437207 */ /* 0x000fe20005800000 */
[----:B------:R-:W-:Y:S01]  /*2310*/  IMAD R23, R104, 0x2, R17 ;  /* 0x0000000268177824 */ /* 0x000fe200078e0211 */
        /* <DEDUP_REMOVED lines=15> */
[----:B------:R-:W-:Y:S02]  /*2410*/  SEL R37, R8, R5, !P3 ;  /* 0x0000000508257207 */ /* 0x000fe40005800000 */
[----:B------:R-:W-:Y:S02]  /*2420*/  LOP3.LUT P2, RZ, R68, 0x7f, RZ, 0xc0, !PT ;  /* 0x0000007f44ff7812 */ /* 0x000fe4000784c0ff */
[----:B------:R-:W-:Y:S02]  /*2430*/  PRMT R14, RZ, 0x7610, R14 ;  /* 0x00007610ff0e7816 */ /* 0x000fe4000000000e */
[----:B------:R-:W-:-:S02]  /*2440*/  ISETP.LT.AND P3, PT, R109, R28, P0 ;  /* 0x0000001c6d00720c */ /* 0x000fc40000761270 */
[C---:B------:R-:W-:Y:S02]  /*2450*/  LOP3.LUT R111, R3.reuse, 0xa, RZ, 0xfc, !PT ;  /* 0x0000000a036f7812 */ /* 0x040fe400078efcff */
[----:B------:R-:W-:Y:S01]  /*2460*/  LOP3.LUT R113, R3, 0x10, RZ, 0xfc, !PT ;  /* 0x0000001003717812 */ /* 0x000fe200078efcff */
[----:B----4-:R-:W-:Y:S08]  /*2470*/  @P1 BRA `(.L_x_5) ;  /* 0x0000000000181947 */ /* 0x010ff00003800000 */
[----:B------:R-:W-:Y:S01]  /*2480*/  ELECT P4, URZ, PT ;  /* 0x0000000000ff782f */ /* 0x000fe20003880000 */
[----:B------:R-:W-:Y:S01]  /*2490*/  IMAD.MOV.U32 R4, RZ, RZ, 0x1 ;  /* 0x00000001ff047424 */ /* 0x000fe200078e00ff */
[----:B------:R-:W-:Y:S01]  /*24a0*/  UMOV UR5, 0x40 ;  /* 0x0000004000057882 */ /* 0x000fe20000000000 */
[----:B------:R-:W-:Y:S01]  /*24b0*/  UVIRTCOUNT.DEALLOC.SMPOOL 0x80 ;  /* 0x000000800000784c */ /* 0x000fe20000000000 */
[----:B------:R-:W-:-:S09]  /*24c0*/  ULEA UR5, UR4, UR5, 0x18 ;  /* 0x0000000504057291 */ /* 0x000fd2000f8ec0ff */
[----:B------:R1:W-:Y:S03]  /*24d0*/  @P4 STS.U8 [UR5], R4 ;  /* 0x00000004ff004988 */ /* 0x0003e60008000005 */
.L_x_5:
[----:B------:R-:W-:Y:S01]  /*24e0*/  STTM.16dp32bit_t0_t15.x64 tmem[UR14], RZ ;  /* 0x000000ff000079ed */ /* 0x000fe20008b0000e */
[----:B------:R-:W-:Y:S01]  /*24f0*/  STTM.16dp32bit_t16_t31.x64 tmem[UR14+0x40], RZ ;  /* 0x000040ff000079ed */ /* 0x000fe20008b2000e */
[----:B------:R-:W2:Y:S02]  /*2500*/  FENCE.VIEW.ASYNC.T ;  /* 0x00000000000073c6 */ /* 0x000ea40000000200 */
[----:B--2---:R-:W-:Y:S01]  /*2510*/  VOTEU.ALL UP0, P2 ;  /* 0x0000000000ff7886 */ /* 0x004fe20001000000 */
[----:B------:R-:W-:Y:S01]  /*2520*/  VOTEU.ALL UP1, P2 ;  /* 0x0000000000ff7886 */ /* 0x000fe20001020000 */
[----:B------:R-:W-:Y:S01]  /*2530*/  IMAD R21, R104, 0x2, R23 ;  /* 0x0000000268157824 */ /* 0x000fe200078e0217 */
[----:B------:R-:W-:Y:S01]  /*2540*/  ISETP.LT.AND P5, PT, R111, R28, P0 ;  /* 0x0000001c6f00720c */ /* 0x000fe200007a1270 */
[----:B------:R-:W-:Y:S01]  /*2550*/  IMAD.SHL.U32 R20, R29, 0x2, RZ ;  /* 0x000000021d147824 */ /* 0x000fe200078e00ff */
[----:B------:R-:W-:-:S04]  /*2560*/  @!UP0 UIADD3 UR4, UPT, UPT, -UR6, 0x100000, URZ ;  /* 0x0010000006048890 */ /* 0x000fc8000fffe1ff */
[----:B------:R-:W-:Y:S02]  /*2570*/  @!UP0 USHF.L.U32 UR5, UR4, 0xb, URZ ;  /* 0x0000000b04058899 */ /* 0x000fe400080006ff */
[----:B------:R-:W-:Y:S01]  /*2580*/  @!UP0 USHF.L.U32 UR4, UR4, 0x1, URZ ;  /* 0x0000000104048899 */ /* 0x000fe200080006ff */
[----:B------:R-:W-:Y:S01]  /*2590*/  BAR.SYNC.DEFER_BLOCKING 0x0 ;  /* 0x0000000000007b1d */ /* 0x000fe20000010000 */
[----:B------:R-:W-:Y:S01]  /*25a0*/  IMAD R15, R104, 0x2, R21 ;  /* 0x00000002680f7824 */ /* 0x000fe200078e0215 */
[----:B------:R-:W-:Y:S02]  /*25b0*/  ISETP.LT.AND P4, PT, R113, R28, P0 ;  /* 0x0000001c7100720c */ /* 0x000fe40000781270 */
[----:B------:R-:W-:Y:S01]  /*25c0*/  IADD3 R102, P6, PT, R20, UR8, RZ ;  /* 0x0000000814667c10 */ /* 0x000fe2000ffde0ff */
[----:B------:R-:W-:-:S03]  /*25d0*/  IMAD R11, R104, 0x2, R15 ;  /* 0x00000002680b7824 */ /* 0x000fc600078e020f */
[----:B------:R-:W-:Y:S01]  /*25e0*/  LEA.HI.X.SX32 R106, R29, UR9, 0x1, P6 ;  /* 0x000000091d6a7c11 */ /* 0x000fe2000b0f0eff */
[----:B------:R-:W-:Y:S01]  /*25f0*/  IMAD R5, R104, 0x2, R11 ;  /* 0x0000000268057824 */ /* 0x000fe200078e020b */
[----:B------:R-:W-:-:S03]  /*2600*/  LEA R12, P6, R23, R102, 0x1 ;  /* 0x00000066170c7211 */ /* 0x000fc600078c08ff */
[C---:B------:R-:W-:Y:S01]  /*2610*/  IMAD R7, R104.reuse, 0x2, R5 ;  /* 0x0000000268077824 */ /* 0x040fe200078e0205 */
[----:B------:R-:W-:Y:S02]  /*2620*/  LEA.HI.X.SX32 R13, R23, R106, 0x1, P6 ;  /* 0x0000006a170d7211 */ /* 0x000fe400030f0eff */
[----:B------:R-:W-:Y:S01]  /*2630*/  LEA R24, P6, R21, R102, 0x1 ;  /* 0x0000006615187211 */ /* 0x000fe200078c08ff */
[----:B------:R-:W2:Y:S02]  /*2640*/  FENCE.VIEW.ASYNC.S ;  /* 0x00000000000073c6 */ /* 0x000ea40000000000 */
[----:B--2---:R2:W3:Y:S02]  /*2650*/  @!UP1 SYNCS.EXCH.64 URZ, [UR15], UR4 ;  /* 0x000000040fff95b2 */ /* 0x0044e40008000100 */
[----:B---3--:R-:W-:Y:S01]  /*2660*/  BAR.SYNC.DEFER_BLOCKING 0x0 ;  /* 0x0000000000007b1d */ /* 0x008fe20000010000 */
[----:B------:R-:W-:Y:S01]  /*2670*/  IMAD R9, R104, 0x2, R7 ;  /* 0x0000000268097824 */ /* 0x000fe200078e0207 */
[----:B------:R-:W-:-:S02]  /*2680*/  LOP3.LUT R115, R3, 0x18, RZ, 0xfc, !PT ;  /* 0x0000001803737812 */ /* 0x000fc400078efcff */
[----:B------:R-:W-:Y:S01]  /*2690*/  PRMT R10, RZ, 0x7610, R10 ;  /* 0x00007610ff0a7816 */ /* 0x000fe2000000000a */
[C---:B------:R-:W-:Y:S01]  /*26a0*/  IMAD R19, R104.reuse, 0x2, R9 ;  /* 0x0000000268137824 */ /* 0x040fe200078e0209 */
[----:B------:R-:W-:Y:S02]  /*26b0*/  LEA.HI.X.SX32 R25, R21, R106, 0x1, P6 ;  /* 0x0000006a15197211 */ /* 0x000fe400030f0eff */
[C---:B------:R-:W-:Y:S01]  /*26c0*/  LOP3.LUT R117, R3.reuse, 0x1a, RZ, 0xfc, !PT ;  /* 0x0000001a03757812 */ /* 0x040fe200078efcff */
[C---:B------:R-:W-:Y:S01]  /*26d0*/  IMAD R33, R104.reuse, 0x2, R19 ;  /* 0x0000000268217824 */ /* 0x040fe200078e0213 */
[----:B------:R-:W-:Y:S01]  /*26e0*/  LOP3.LUT R119, R3, 0x12, RZ, 0xfc, !PT ;  /* 0x0000001203777812 */ /* 0x000fe200078efcff */
[----:B--2---:R-:W2:Y:S02]  /*26f0*/  LDCU UR4, c[0x0][0x3b0] ;  /* 0x00007600ff0477ac */ /* 0x004ea40008000800 */
[----:B------:R-:W-:Y:S01]  /*2700*/  IMAD R45, R104, 0x2, R33 ;  /* 0x00000002682d7824 */ /* 0x000fe200078e0221 */
[----:B------:R-:W3:Y:S01]  /*2710*/  @P3 LDG.E.U16 R14, desc[UR26][R12.64] ;  /* 0x0000001a0c0e3981 */ /* 0x000ee2000c1e1500 */
[----:B------:R-:W-:-:S03]  /*2720*/  LEA R30, P3, R5, R102, 0x1 ;  /* 0x00000066051e7211 */ /* 0x000fc600078608ff */
[----:B------:R4:W5:Y:S01]  /*2730*/  @P5 LDG.E.U16 R27, desc[UR26][R24.64] ;  /* 0x0000001a181b5981 */ /* 0x000962000c1e1500 */
[----:B------:R-:W-:Y:S02]  /*2740*/  LEA.HI.X.SX32 R31, R5, R106, 0x1, P3 ;  /* 0x0000006a051f7211 */ /* 0x000fe400018f0eff */
[-C--:B------:R-:W-:Y:S02]  /*2750*/  ISETP.LT.AND P3, PT, R115, R28.reuse, P0 ;  /* 0x0000001c7300720c */ /* 0x080fe40000761270 */
[----:B------:R-:W-:Y:S01]  /*2760*/  ISETP.LT.AND P5, PT, R117, R28, P0 ;  /* 0x0000001c7500720c */ /* 0x000fe200007a1270 */
[----:B------:R1:W3:Y:S01]  /*2770*/  @P4 LDG.E.U16 R10, desc[UR26][R30.64] ;  /* 0x0000001a1e0a4981 */ /* 0x0002e2000c1e1500 */
[-C--:B------:R-:W-:Y:S02]  /*2780*/  LEA R32, P4, R33, R102.reuse, 0x1 ;  /* 0x0000006621207211 */ /* 0x080fe400078808ff */
[----:B------:R-:W-:Y:S02]  /*2790*/  PRMT R18, RZ, 0x7610, R18 ;  /* 0x00007610ff127816 */ /* 0x000fe40000000012 */
[----:B------:R-:W-:-:S02]  /*27a0*/  LEA R34, P6, R45, R102, 0x1 ;  /* 0x000000662d227211 */ /* 0x000fc400078c08ff */
[----:B------:R-:W-:Y:S02]  /*27b0*/  LEA.HI.X.SX32 R33, R33, R106, 0x1, P4 ;  /* 0x0000006a21217211 */ /* 0x000fe400020f0eff */
[----:B------:R-:W-:Y:S02]  /*27c0*/  LOP3.LUT R121, R3, 0xc, RZ, 0xfc, !PT ;  /* 0x0000000c03797812 */ /* 0x000fe400078efcff */
[----:B------:R-:W-:Y:S01]  /*27d0*/  ISETP.LT.AND P4, PT, R119, R28, P0 ;  /* 0x0000001c7700720c */ /* 0x000fe20000781270 */
[----:B------:R0:W3:Y:S01]  /*27e0*/  @P3 LDG.E.U16 R18, desc[UR26][R32.64] ;  /* 0x0000001a20123981 */ /* 0x0000e2000c1e1500 */
[----:B------:R-:W-:Y:S02]  /*27f0*/  PRMT R16, RZ, 0x7610, R16 ;  /* 0x00007610ff107816 */ /* 0x000fe40000000010 */
[----:B------:R-:W-:Y:S02]  /*2800*/  LEA.HI.X.SX32 R35, R45, R106, 0x1, P6 ;  /* 0x0000006a2d237211 */ /* 0x000fe400030f0eff */
[----:B------:R-:W-:-:S02]  /*2810*/  ISETP.LT.AND P3, PT, R121, R28, P0 ;  /* 0x0000001c7900720c */ /* 0x000fc40000761270 */
[-C--:B----4-:R-:W-:Y:S01]  /*2820*/  LEA R24, P6, R7, R102.reuse, 0x1 ;  /* 0x0000006607187211 */ /* 0x090fe200078c08ff */
[----:B------:R4:W3:Y:S01]  /*2830*/  @P5 LDG.E.U16 R16, desc[UR26][R34.64] ;  /* 0x0000001a22105981 */ /* 0x0008e2000c1e1500 */
[----:B------:R-:W-:Y:S02]  /*2840*/  PRMT R8, RZ, 0x7610, R8 ;  /* 0x00007610ff087816 */ /* 0x000fe40000000008 */
[----:B------:R-:W-:Y:S02]  /*2850*/  LEA R12, P5, R15, R102, 0x1 ;  /* 0x000000660f0c7211 */ /* 0x000fe400078a08ff */
[-C--:B------:R-:W-:Y:S02]  /*2860*/  LEA.HI.X.SX32 R25, R7, R106.reuse, 0x1, P6 ;  /* 0x0000006a07197211 */ /* 0x080fe400030f0eff */
[----:B------:R-:W-:Y:S02]  /*2870*/  LOP3.LUT R123, R3, 0x14, RZ, 0xfc, !PT ;  /* 0x00000014037b7812 */ /* 0x000fe400078efcff */
[----:B-1----:R-:W-:Y:S01]  /*2880*/  PRMT R4, RZ, 0x7610, R4 ;  /* 0x00007610ff047816 */ /* 0x002fe20000000004 */
[----:B------:R1:W3:Y:S01]  /*2890*/  @P4 LDG.E.U16 R8, desc[UR26][R24.64] ;  /* 0x0000001a18084981 */ /* 0x0002e2000c1e1500 */
[----:B------:R-:W-:-:S02]  /*28a0*/  LEA.HI.X.SX32 R13, R15, R106, 0x1, P5 ;  /* 0x0000006a0f0d7211 */ /* 0x000fc400028f0eff */
[----:B------:R-:W-:Y:S02]  /*28b0*/  LOP3.LUT R125, R3, 0x1c, RZ, 0xfc, !PT ;  /* 0x0000001c037d7812 */ /* 0x000fe400078efcff */
[-C--:B------:R-:W-:Y:S01]  /*28c0*/  ISETP.LT.AND P4, PT, R123, R28.reuse, P0 ;  /* 0x0000001c7b00720c */ /* 0x080fe20000781270 */
[----:B------:R-:W3:Y:S01]  /*28d0*/  @P3 LDG.E.U16 R4, desc[UR26][R12.64] ;  /* 0x0000001a0c043981 */ /* 0x000ee2000c1e1500 */
[----:B------:R-:W-:Y:S01]  /*28e0*/  IMAD R45, R104, 0x2, R45 ;  /* 0x00000002682d7824 */ /* 0x000fe200078e022d */
[----:B------:R-:W-:Y:S02]  /*28f0*/  ISETP.LT.AND P5, PT, R125, R28, P0 ;  /* 0x0000001c7d00720c */ /* 0x000fe400007a1270 */
[-C--:B------:R-:W-:Y:S02]  /*2900*/  LEA R30, P3, R9, R102.reuse, 0x1 ;  /* 0x00000066091e7211 */ /* 0x080fe400078608ff */
[----:B------:R-:W-:Y:S02]  /*2910*/  PRMT R26, RZ, 0x7610, R26 ;  /* 0x00007610ff1a7816 */ /* 0x000fe4000000001a */
[----:B0-----:R-:W-:-:S02]  /*2920*/  LEA R32, P6, R45, R102, 0x1 ;  /* 0x000000662d207211 */ /* 0x001fc400078c08ff */
[-C--:B------:R-:W-:Y:S02]  /*2930*/  LEA.HI.X.SX32 R31, R9, R106.reuse, 0x1, P3 ;  /* 0x0000006a091f7211 */ /* 0x080fe400018f0eff */
[----:B------:R-:W-:Y:S02]  /*2940*/  LOP3.LUT R129, R3, 0x16, RZ, 0xfc, !PT ;  /* 0x0000001603817812 */ /* 0x000fe400078efcff */
[----:B------:R-:W-:Y:S01]  /*2950*/  PRMT R134, RZ, 0x7610, R134 ;  /* 0x00007610ff867816 */ /* 0x000fe20000000086 */
[----:B------:R-:W3:Y:S01]  /*2960*/  @P4 LDG.E.U16 R26, desc[UR26][R30.64] ;  /* 0x0000001a1e1a4981 */ /* 0x000ee2000c1e1500 */
[----:B------:R-:W-:Y:S02]  /*2970*/  LEA.HI.X.SX32 R33, R45, R106, 0x1, P6 ;  /* 0x0000006a2d217211 */ /* 0x000fe400030f0eff */
[----:B------:R-:W-:Y:S02]  /*2980*/  ISETP.LT.AND P4, PT, R129, R28, P0 ;  /* 0x0000001c8100720c */ /* 0x000fe40000781270 */
[----:B------:R-:W-:Y:S01]  /*2990*/  LOP3.LUT R127, R3, 0xe, RZ, 0xfc, !PT ;  /* 0x0000000e037f7812 */ /* 0x000fe200078efcff */
[----:B------:R0:W3:Y:S01]  /*29a0*/  @P5 LDG.E.U16 R134, desc[UR26][R32.64] ;  /* 0x0000001a20865981 */ /* 0x0000e2000c1e1500 */
[----:B----4-:R-:W-:-:S02]  /*29b0*/  LEA R34, P5, R19, R102, 0x1 ;  /* 0x0000006613227211 */ /* 0x010fc400078a08ff */
[----:B-1----:R-:W-:Y:S02]  /*29c0*/  PRMT R24, RZ, 0x7610, R24 ;  /* 0x00007610ff187816 */ /* 0x002fe40000000018 */
[----:B------:R-:W-:Y:S02]  /*29d0*/  LOP3.LUT R110, R68, 0x1f, RZ, 0xc0, !PT ;  /* 0x0000001f446e7812 */ /* 0x000fe400078ec0ff */
[----:B------:R-:W-:Y:S02]  /*29e0*/  ISETP.LT.AND P3, PT, R127, R28, P0 ;  /* 0x0000001c7f00720c */ /* 0x000fe40000761270 */
[----:B------:R-:W-:Y:S02]  /*29f0*/  LEA.HI.X.SX32 R35, R19, R106, 0x1, P5 ;  /* 0x0000006a13237211 */ /* 0x000fe400028f0eff */
[-C--:B0-----:R-:W-:Y:S01]  /*2a00*/  LEA R32, P5, R41, R102.reuse, 0x1 ;  /* 0x0000006629207211 */ /* 0x081fe200078a08ff */
[----:B------:R-:W-:Y:S01]  /*2a10*/  IMAD R101, R110, R105, RZ ;  /* 0x000000696e657224 */ /* 0x000fe200078e02ff */
[----:B------:R-:W-:Y:S01]  /*2a20*/  LEA R12, P6, R11, R102, 0x1 ;  /* 0x000000660b0c7211 */ /* 0x000fe200078c08ff */
[----:B------:R0:W4:Y:S01]  /*2a30*/  @P4 LDG.E.U16 R24, desc[UR26][R34.64] ;  /* 0x0000001a22184981 */ /* 0x000122000c1e1500 */
[----:B------:R-:W-:-:S02]  /*2a40*/  LEA.HI.X.SX32 R33, R41, R106, 0x1, P5 ;  /* 0x0000006a29217211 */ /* 0x000fc400028f0eff */
[----:B------:R-:W-:Y:S02]  /*2a50*/  PRMT R22, RZ, 0x7610, R22 ;  /* 0x00007610ff167816 */ /* 0x000fe40000000016 */
[----:B------:R-:W-:Y:S01]  /*2a60*/  LOP3.LUT R131, R3, 0x2, RZ, 0xfc, !PT ;  /* 0x0000000203837812 */ /* 0x000fe200078efcff */
[----:B------:R-:W-:Y:S01]  /*2a70*/  IMAD R45, R104, 0x2, R45 ;  /* 0x00000002682d7824 */ /* 0x000fe200078e022d */
[----:B------:R-:W-:Y:S02]  /*2a80*/  LEA.HI.X.SX32 R13, R11, R106, 0x1, P6 ;  /* 0x0000006a0b0d7211 */ /* 0x000fe400030f0eff */
[----:B0-----:R-:W-:Y:S02]  /*2a90*/  LEA R34, P5, R43, R102, 0x1 ;  /* 0x000000662b227211 */ /* 0x001fe400078a08ff */
[----:B------:R-:W-:Y:S01]  /*2aa0*/  LEA R100, P4, R101, UR10, 0x1 ;  /* 0x0000000a65647c11 */ /* 0x000fe2000f8808ff */
[----:B------:R0:W3:Y:S01]  /*2ab0*/  @P3 LDG.E.U16 R22, desc[UR26][R12.64] ;  /* 0x0000001a0c163981 */ /* 0x0000e2000c1e1500 */
[----:B------:R-:W-:-:S02]  /*2ac0*/  LOP3.LUT R133, R3, 0x4, RZ, 0xfc, !PT ;  /* 0x0000000403857812 */ /* 0x000fc400078efcff */
[----:B------:R-:W-:Y:S02]  /*2ad0*/  LEA.HI.X.SX32 R35, R43, R106, 0x1, P5 ;  /* 0x0000006a2b237211 */ /* 0x000fe400028f0eff */
[----:B------:R-:W-:Y:S01]  /*2ae0*/  ISETP.LT.AND P5, PT, R131, R28, P0 ;  /* 0x0000001c8300720c */ /* 0x000fe200007a1270 */
[----:B--2---:R-:W-:Y:S01]  /*2af0*/  IMAD R38, R47, UR4, RZ ;  /* 0x000000042f267c24 */ /* 0x004fe2000f8e02ff */
[----:B------:R-:W-:Y:S02]  /*2b00*/  LEA.HI.X.SX32 R101, R101, UR11, 0x1, P4 ;  /* 0x0000000b65657c11 */ /* 0x000fe4000a0f0eff */
[-C--:B------:R-:W-:Y:S02]  /*2b10*/  LEA R30, P3, R39, R102.reuse, 0x1 ;  /* 0x00000066271e7211 */ /* 0x080fe400078608ff */
[----:B0-----:R-:W-:Y:S02]  /*2b20*/  LEA R12, P6, R45, R102, 0x1 ;  /* 0x000000662d0c7211 */ /* 0x001fe400078c08ff */
[----:B------:R-:W-:-:S02]  /*2b30*/  ISETP.LT.AND P4, PT, R133, R28, P0 ;  /* 0x0000001c8500720c */ /* 0x000fc40000781270 */
[----:B------:R-:W-:Y:S02]  /*2b40*/  PRMT R25, RZ, 0x7610, R25 ;  /* 0x00007610ff197816 */ /* 0x000fe40000000019 */
[-C--:B------:R-:W-:Y:S01]  /*2b50*/  LEA.HI.X.SX32 R31, R39, R106.reuse, 0x1, P3 ;  /* 0x0000006a271f7211 */ /* 0x080fe200018f0eff */
[----:B------:R-:W-:Y:S01]  /*2b60*/  IMAD R39, R49, UR4, RZ ;  /* 0x0000000431277c24 */ /* 0x000fe2000f8e02ff */
[----:B------:R-:W-:Y:S01]  /*2b70*/  LEA.HI.X.SX32 R13, R45, R106, 0x1, P6 ;  /* 0x0000006a2d0d7211 */ /* 0x000fe200030f0eff */
[----:B------:R-:W-:Y:S01]  /*2b80*/  IMAD R41, R51, UR4, RZ ;  /* 0x0000000433297c24 */ /* 0x000fe2000f8e02ff */
[CC--:B------:R-:W-:Y:S01]  /*2b90*/  LEA R36, P6, R38.reuse, R100.reuse, 0x1 ;  /* 0x0000006426247211 */ /* 0x0c0fe200078c08ff */
[----:B------:R-:W-:Y:S01]  /*2ba0*/  IMAD R103, R37, UR4, RZ ;  /* 0x0000000425677c24 */ /* 0x000fe2000f8e02ff */
[----:B------:R-:W-:Y:S01]  /*2bb0*/  PRMT R136, RZ, 0x7610, R136 ;  /* 0x00007610ff887816 */ /* 0x000fe20000000088 */
[----:B------:R-:W-:Y:S01]  /*2bc0*/  IMAD R43, R53, UR4, RZ ;  /* 0x00000004352b7c24 */ /* 0x000fe2000f8e02ff */
[-C--:B------:R-:W-:Y:S01]  /*2bd0*/  LEA.HI.X.SX32 R37, R38, R101.reuse, 0x1, P6 ;  /* 0x0000006526257211 */ /* 0x080fe200030f0eff */
[----:B------:R-:W-:Y:S01]  /*2be0*/  IMAD R45, R55, UR4, RZ ;  /* 0x00000004372d7c24 */ /* 0x000fe2000f8e02ff */
[----:B------:R-:W2:Y:S01]  /*2bf0*/  @P5 LDG.E.U16 R25, desc[UR26][R32.64] ;  /* 0x0000001a20195981 */ /* 0x000ea2000c1e1500 */
[-C--:B------:R-:W-:Y:S01]  /*2c00*/  LEA R38, P6, R39, R100.reuse, 0x1 ;  /* 0x0000006427267211 */ /* 0x080fe200078c08ff */
[----:B------:R-:W-:Y:S01]  /*2c10*/  IMAD R47, R57, UR4, RZ ;  /* 0x00000004392f7c24 */ /* 0x000fe2000f8e02ff */
[----:B------:R-:W-:Y:S01]  /*2c20*/  LEA R40, P5, R41, R100, 0x1 ;  /* 0x0000006429287211 */ /* 0x000fe200078a08ff */
[----:B------:R-:W2:Y:S01]  /*2c30*/  @P4 LDG.E.U16 R136, desc[UR26][R34.64] ;  /* 0x0000001a22884981 */ /* 0x000ea2000c1e1500 */
[----:B------:R-:W-:Y:S01]  /*2c40*/  ISETP.LT.AND P3, PT, R3, R28, P0 ;  /* 0x0000001c0300720c */ /* 0x000fe20000761270 */
[----:B------:R-:W-:Y:S01]  /*2c50*/  IMAD R49, R58, UR4, RZ ;  /* 0x000000043a317c24 */ /* 0x000fe2000f8e02ff */
[-C--:B------:R-:W-:Y:S01]  /*2c60*/  LEA R42, P4, R43, R100.reuse, 0x1 ;  /* 0x000000642b2a7211 */ /* 0x080fe200078808ff */
[----:B------:R-:W-:Y:S01]  /*2c70*/  IMAD R51, R59, UR4, RZ ;  /* 0x000000043b337c24 */ /* 0x000fe2000f8e02ff */
[----:B------:R-:W-:Y:S01]  /*2c80*/  LEA.HI.X.SX32 R39, R39, R101, 0x1, P6 ;  /* 0x0000006527277211 */ /* 0x000fe200030f0eff */
[----:B------:R-:W-:Y:S01]  /*2c90*/  IMAD R53, R60, UR4, RZ ;  /* 0x000000043c357c24 */ /* 0x000fe2000f8e02ff */
[----:B------:R-:W-:-:S02]  /*2ca0*/  LEA R44, P6, R45, R100, 0x1 ;  /* 0x000000642d2c7211 */ /* 0x000fc400078c08ff */
[-C--:B------:R-:W-:Y:S02]  /*2cb0*/  LEA.HI.X.SX32 R41, R41, R101.reuse, 0x1, P5 ;  /* 0x0000006529297211 */ /* 0x080fe400028f0eff */
[-C--:B------:R-:W-:Y:S01]  /*2cc0*/  LEA R46, P5, R47, R100.reuse, 0x1 ;  /* 0x000000642f2e7211 */ /* 0x080fe200078a08ff */
[----:B------:R-:W-:Y:S01]  /*2cd0*/  IMAD R55, R61, UR4, RZ ;  /* 0x000000043d377c24 */ /* 0x000fe2000f8e02ff */
[-C--:B------:R-:W-:Y:S01]  /*2ce0*/  LEA.HI.X.SX32 R43, R43, R101.reuse, 0x1, P4 ;  /* 0x000000652b2b7211 */ /* 0x080fe200020f0eff */
[----:B------:R-:W-:Y:S01]  /*2cf0*/  IMAD R57, R62, UR4, RZ ;  /* 0x000000043e397c24 */ /* 0x000fe2000f8e02ff */
[----:B------:R-:W-:Y:S02]  /*2d00*/  LEA R48, P4, R49, R100, 0x1 ;  /* 0x0000006431307211 */ /* 0x000fe400078808ff */
[----:B------:R-:W-:Y:S01]  /*2d10*/  LEA.HI.X.SX32 R45, R45, R101, 0x1, P6 ;  /* 0x000000652d2d7211 */ /* 0x000fe200030f0eff */
[----:B------:R-:W-:Y:S01]  /*2d20*/  IMAD R59, R63, UR4, RZ ;  /* 0x000000043f3b7c24 */ /* 0x000fe2000f8e02ff */
[----:B------:R-:W-:-:S02]  /*2d30*/  PRMT R156, RZ, 0x7610, R156 ;  /* 0x00007610ff9c7816 */ /* 0x000fc4000000009c */
[-C--:B------:R-:W-:Y:S02]  /*2d40*/  LEA R50, P6, R51, R100.reuse, 0x1 ;  /* 0x0000006433327211 */ /* 0x080fe400078c08ff */
[-C--:B------:R-:W-:Y:S02]  /*2d50*/  LEA.HI.X.SX32 R47, R47, R101.reuse, 0x1, P5 ;  /* 0x000000652f2f7211 */ /* 0x080fe400028f0eff */
[-C--:B------:R-:W-:Y:S01]  /*2d60*/  LEA R52, P5, R53, R100.reuse, 0x1 ;  /* 0x0000006435347211 */ /* 0x080fe200078a08ff */
[----:B------:R-:W-:Y:S01]  /*2d70*/  IMAD R61, R64, UR4, RZ ;  /* 0x00000004403d7c24 */ /* 0x000fe2000f8e02ff */
[-C--:B------:R-:W-:Y:S01]  /*2d80*/  LEA.HI.X.SX32 R49, R49, R101.reuse, 0x1, P4 ;  /* 0x0000006531317211 */ /* 0x080fe200020f0eff */
[----:B------:R-:W-:Y:S01]  /*2d90*/  IMAD R63, R65, UR4, RZ ;  /* 0x00000004413f7c24 */ /* 0x000fe2000f8e02ff */
[-C--:B------:R-:W-:Y:S01]  /*2da0*/  LEA R54, P4, R55, R100.reuse, 0x1 ;  /* 0x0000006437367211 */ /* 0x080fe200078808ff */
[----:B------:R-:W2:Y:S01]  /*2db0*/  @P3 LDG.E.U16 R156, desc[UR26][R30.64] ;  /* 0x0000001a1e9c3981 */ /* 0x000ea2000c1e1500 */
        /* <DEDUP_REMOVED lines=8> */
[-C--:B------:R-:W-:Y:S02]  /*2e40*/  LEA R60, P4, R61, R100.reuse, 0x1 ;  /* 0x000000643d3c7211 */ /* 0x080fe400078808ff */
        /* <DEDUP_REMOVED lines=17> */
[----:B------:R-:W-:Y:S02]  /*2f60*/  LOP3.LUT R135, R3, 0x1e, RZ, 0xfc, !PT ;  /* 0x0000001e03877812 */ /* 0x000fe400078efcff */
[-C--:B------:R-:W-:Y:S02]  /*2f70*/  LEA R74, P4, R75, R100.reuse, 0x1 ;  /* 0x000000644b4a7211 */ /* 0x080fe400078808ff */
[----:B------:R-:W-:Y:S01]  /*2f80*/  LEA.HI.X.SX32 R71, R71, R101, 0x1, P6 ;  /* 0x0000006547477211 */ /* 0x000fe200030f0eff */
[----:B------:R-:W-:Y:S01]  /*2f90*/  IMAD R85, R85, UR4, RZ ;  /* 0x0000000455557c24 */ /* 0x000fe2000f8e02ff */
[----:B------:R-:W-:-:S02]  /*2fa0*/  LEA R76, P6, R77, R100, 0x1 ;  /* 0x000000644d4c7211 */ /* 0x000fc400078c08ff */
[-C--:B------:R-:W-:Y:S02]  /*2fb0*/  LEA.HI.X.SX32 R73, R73, R101.reuse, 0x1, P5 ;  /* 0x0000006549497211 */ /* 0x080fe400028f0eff */
[----:B------:R-:W-:Y:S01]  /*2fc0*/  LEA R78, P5, R79, R100, 0x1 ;  /* 0x000000644f4e7211 */ /* 0x000fe200078a08ff */
[----:B------:R-:W-:Y:S01]  /*2fd0*/  IMAD R87, R87, UR4, RZ ;  /* 0x0000000457577c24 */ /* 0x000fe2000f8e02ff */
[----:B------:R-:W-:Y:S02]  /*2fe0*/  ISETP.LT.AND P3, PT, R135, R28, P0 ;  /* 0x0000001c8700720c */ /* 0x000fe40000761270 */
        /* <DEDUP_REMOVED lines=16> */
[----:B------:R-:W-:Y:S02]  /*30f0*/  PRMT R138, RZ, 0x7610, R138 ;  /* 0x00007610ff8a7816 */ /* 0x000fe4000000008a */
[-C--:B------:R-:W-:Y:S01]  /*3100*/  LEA R90, P5, R91, R100.reuse, 0x1 ;  /* 0x000000645b5a7211 */ /* 0x080fe200078a08ff */
[----:B------:R-:W-:Y:S01]  /*3110*/  IMAD R99, R99, UR4, RZ ;  /* 0x0000000463637c24 */ /* 0x000fe2000f8e02ff */
[----:B------:R-:W-:Y:S02]  /*3120*/  LEA.HI.X.SX32 R87, R87, R101, 0x1, P4 ;  /* 0x0000006557577211 */ /* 0x000fe400020f0eff */
[----:B------:R-:W-:Y:S01]  /*3130*/  LOP3.LUT R137, R3, 0x6, RZ, 0xfc, !PT ;  /* 0x0000000603897812 */ /* 0x000fe200078efcff */
[----:B------:R0:W4:Y:S01]  /*3140*/  @P3 LDG.E.U16 R138, desc[UR26][R12.64] ;  /* 0x0000001a0c8a3981 */ /* 0x000122000c1e1500 */
[----:B------:R-:W-:-:S02]  /*3150*/  LEA R92, P4, R93, R100, 0x1 ;  /* 0x000000645d5c7211 */ /* 0x000fc400078808ff */
[-C--:B------:R-:W-:Y:S02]  /*3160*/  LEA.HI.X.SX32 R89, R89, R101.reuse, 0x1, P6 ;  /* 0x0000006559597211 */ /* 0x080fe400030f0eff */
[-C--:B------:R-:W-:Y:S02]  /*3170*/  LEA R94, P6, R95, R100.reuse, 0x1 ;  /* 0x000000645f5e7211 */ /* 0x080fe400078c08ff */
[-C--:B------:R-:W-:Y:S02]  /*3180*/  LEA.HI.X.SX32 R91, R91, R101.reuse, 0x1, P5 ;  /* 0x000000655b5b7211 */ /* 0x080fe400028f0eff */
[----:B------:R-:W-:Y:S02]  /*3190*/  LEA R96, P5, R97, R100, 0x1 ;  /* 0x0000006461607211 */ /* 0x000fe400078a08ff */
[----:B------:R-:W-:Y:S02]  /*31a0*/  ISETP.LT.AND P3, PT, R137, R28, P0 ;  /* 0x0000001c8900720c */ /* 0x000fe40000761270 */
[----:B------:R-:W-:-:S02]  /*31b0*/  LEA.HI.X.SX32 R93, R93, R101, 0x1, P4 ;  /* 0x000000655d5d7211 */ /* 0x000fc400020f0eff */
[----:B------:R-:W-:Y:S02]  /*31c0*/  ISETP.LT.AND P0, PT, R110, R28, P0 ;  /* 0x0000001c6e00720c */ /* 0x000fe40000701270 */
[-C--:B------:R-:W-:Y:S02]  /*31d0*/  LEA R98, P4, R99, R100.reuse, 0x1 ;  /* 0x0000006463627211 */ /* 0x080fe400078808ff */
[-C--:B------:R-:W-:Y:S02]  /*31e0*/  LEA.HI.X.SX32 R95, R95, R101.reuse, 0x1, P6 ;  /* 0x000000655f5f7211 */ /* 0x080fe400030f0eff */
[----:B------:R-:W-:Y:S02]  /*31f0*/  LEA R100, P6, R103, R100, 0x1 ;  /* 0x0000006467647211 */ /* 0x000fe400078c08ff */
[----:B------:R-:W-:Y:S02]  /*3200*/  LEA.HI.X.SX32 R97, R97, R101, 0x1, P5 ;  /* 0x0000006561617211 */ /* 0x000fe400028f0eff */
[----:B------:R-:W-:-:S02]  /*3210*/  LEA R102, P5, R17, R102, 0x1 ;  /* 0x0000006611667211 */ /* 0x000fc400078a08ff */
[-C--:B------:R-:W-:Y:S02]  /*3220*/  LEA.HI.X.SX32 R99, R99, R101.reuse, 0x1, P4 ;  /* 0x0000006563637211 */ /* 0x080fe400020f0eff */
[----:B------:R-:W-:Y:S02]  /*3230*/  LEA.HI.X.SX32 R101, R103, R101, 0x1, P6 ;  /* 0x0000006567657211 */ /* 0x000fe400030f0eff */
[----:B------:R-:W-:Y:S02]  /*3240*/  PRMT R140, RZ, 0x7610, R140 ;  /* 0x00007610ff8c7816 */ /* 0x000fe4000000008c */
[----:B------:R-:W-:Y:S02]  /*3250*/  LEA.HI.X.SX32 R103, R17, R106, 0x1, P5 ;  /* 0x0000006a11677211 */ /* 0x000fe400028f0eff */
[----:B------:R-:W-:Y:S02]  /*3260*/  PRMT R142, RZ, 0x7610, R142 ;  /* 0x00007610ff8e7816 */ /* 0x000fe4000000008e */
[----:B------:R-:W-:Y:S01]  /*3270*/  PRMT R144, RZ, 0x7610, R144 ;  /* 0x00007610ff907816 */ /* 0x000fe20000000090 */
[----:B------:R-:W4:Y:S01]  /*3280*/  @P3 LDG.E.U16 R140, desc[UR26][R102.64] ;  /* 0x0000001a668c3981 */ /* 0x000f22000c1e1500 */
[----:B------:R-:W-:-:S02]  /*3290*/  PRMT R146, RZ, 0x7610, R146 ;  /* 0x00007610ff927816 */ /* 0x000fc40000000092 */
[----:B------:R-:W-:Y:S01]  /*32a0*/  PRMT R148, RZ, 0x7610, R148 ;  /* 0x00007610ff947816 */ /* 0x000fe20000000094 */
[----:B------:R-:W4:Y:S01]  /*32b0*/  @P0 LDG.E.U16 R142, desc[UR26][R36.64] ;  /* 0x0000001a248e0981 */ /* 0x000f22000c1e1500 */
[----:B------:R-:W-:Y:S02]  /*32c0*/  PRMT R150, RZ, 0x7610, R150 ;  /* 0x00007610ff967816 */ /* 0x000fe40000000096 */
[----:B------:R-:W-:Y:S01]  /*32d0*/  PRMT R152, RZ, 0x7610, R152 ;  /* 0x00007610ff987816 */ /* 0x000fe20000000098 */
[----:B------:R-:W4:Y:S01]  /*32e0*/  @P0 LDG.E.U16 R144, desc[UR26][R40.64] ;  /* 0x0000001a28900981 */ /* 0x000f22000c1e1500 */
        /* <DEDUP_REMOVED lines=38> */
[----:B------:R-:W4:Y:S04]  /*3550*/  @P0 LDG.E.U16 R126, desc[UR26][R94.64] ;  /* 0x0000001a5e7e0981 */ /* 0x000f28000c1e1500 */
        /* <DEDUP_REMOVED lines=16> */
[----:B------:R-:W4:Y:S01]  /*3660*/  @P0 LDG.E.U16 R132, desc[UR26][R100.64] ;  /* 0x0000001a64840981 */ /* 0x000f22000c1e1500 */
[----:B------:R-:W-:Y:S01]  /*3670*/  SHF.R.S32.HI R107, RZ, 0x6, R68 ;  /* 0x00000006ff6b7819 */ /* 0x000fe20000011444 */
[----:B------:R-:W-:-:S04]  /*3680*/  @!UP0 UIADD3 UR4, UPT, UPT, -UR6, 0x100000, URZ ;  /* 0x0010000006048890 */ /* 0x000fc8000fffe1ff */
[----:B------:R-:W-:Y:S02]  /*3690*/  @!UP0 USHF.L.U32 UR5, UR4, 0xb, URZ ;  /* 0x0000000b04058899 */ /* 0x000fe400080006ff */
[----:B------:R-:W-:Y:S01]  /*36a0*/  @!UP0 USHF.L.U32 UR4, UR4, 0x1, URZ ;  /* 0x0000000104048899 */ /* 0x000fe200080006ff */
[----:B------:R-:W-:Y:S01]  /*36b0*/  IMAD.SHL.U32 R6, R6, 0x2, RZ ;  /* 0x0000000206067824 */ /* 0x000fe200078e00ff */
[----:B------:R-:W-:Y:S01]  /*36c0*/  SGXT R107, R107, 0x1 ;  /* 0x000000016b6b781a */ /* 0x000fe20000000200 */
[----:B------:R-:W-:-:S03]  /*36d0*/  VOTEU.ALL UP0, P2 ;  /* 0x0000000000ff7886 */ /* 0x000fc60001000000 */
[----:B------:R-:W-:Y:S02]  /*36e0*/  LOP3.LUT R107, R6, 0x90, R107, 0x78, !PT ;  /* 0x00000090066b7812 */ /* 0x000fe400078e786b */
[----:B------:R-:W-:Y:S02]  /*36f0*/  SHF.R.S32.HI R6, RZ, 0x1f, R29 ;  /* 0x0000001fff067819 */ /* 0x000fe4000001141d */
[----:B------:R-:W-:Y:S02]  /*3700*/  LOP3.LUT R106, R107, 0x20, RZ, 0x3c, !PT ;  /* 0x000000206b6a7812 */ /* 0x000fe400078e3cff */
[----:B------:R1:W0:Y:S01]  /*3710*/  @!UP0 SYNCS.EXCH.64 URZ, [UR13+0x6008], UR4 ;  /* 0x006008040dff85b2 */ /* 0x0002220008000100 */
[----:B---3--:R3:W-:Y:S01]  /*3720*/  STS.U16 [R107+UR13+0x4800], R10 ;  /* 0x0048000a6b007988 */ /* 0x0087e2000800040d */
[----:B------:R-:W-:-:S03]  /*3730*/  SHF.L.U64.HI R17, R29, 0x1, R6 ;  /* 0x000000011d117819 */ /* 0x000fc60000010206 */
[----:B------:R1:W-:Y:S01]  /*3740*/  STS.U16 [R107+UR13+0x4c00], R18 ;  /* 0x004c00126b007988 */ /* 0x0003e2000800040d */
[----:B------:R-:W-:Y:S02]  /*3750*/  ISETP.NE.U32.AND P0, PT, R69, RZ, PT ;  /* 0x000000ff4500720c */ /* 0x000fe40003f05070 */
[----:B---3--:R-:W-:Y:S01]  /*3760*/  SHF.R.S32.HI R10, RZ, 0x1f, R23 ;  /* 0x0000001fff0a7819 */ /* 0x008fe20000011417 */
[----:B------:R3:W-:Y:S01]  /*3770*/  STS.U16 [R107+UR13+0x4400], R14 ;  /* 0x0044000e6b007988 */ /* 0x0007e2000800040d */
[----:B-1----:R-:W-:Y:S02]  /*3780*/  LEA R18, P3, R23, R20, 0x1 ;  /* 0x0000001417127211 */ /* 0x002fe400078608ff */
[----:B------:R-:W-:Y:S02]  /*3790*/  LOP3.LUT R69, R107, 0x40, RZ, 0x3c, !PT ;  /* 0x000000406b457812 */ /* 0x000fe400078e3cff */
[----:B------:R-:W-:Y:S02]  /*37a0*/  LEA.HI.X R10, R23, R17, R10, 0x1, P3 ;  /* 0x00000011170a7211 */ /* 0x000fe400018f0c0a */
[----:B------:R-:W-:-:S02]  /*37b0*/  SHF.R.S32.HI R6, RZ, 0x1f, R15 ;  /* 0x0000001fff067819 */ /* 0x000fc4000001140f */
[----:B---3--:R-:W-:-:S04]  /*37c0*/  LEA R14, P4, R15, R20, 0x1 ;  /* 0x000000140f0e7211 */ /* 0x008fc800078808ff */
[----:B------:R-:W-:Y:S02]  /*37d0*/  LEA.HI.X R6, R15, R17, R6, 0x1, P4 ;  /* 0x000000110f067211 */ /* 0x000fe400020f0c06 */
[-C--:B------:R-:W-:Y:S01]  /*37e0*/  LEA R15, P4, R5, R20.reuse, 0x1 ;  /* 0x00000014050f7211 */ /* 0x080fe200078808ff */
[----:B--2---:R-:W-:Y:S04]  /*37f0*/  STS.U16 [R107+UR13+0x4000], R156 ;  /* 0x0040009c6b007988 */ /* 0x004fe8000800040d */
[----:B------:R1:W-:Y:S04]  /*3800*/  STS.U16 [R106+UR13+0x4d00], R16 ;  /* 0x004d00106a007988 */ /* 0x0003e8000800040d */
[----:B------:R2:W-:Y:S01]  /*3810*/  STS.U16 [R106+UR13+0x4900], R8 ;  /* 0x004900086a007988 */ /* 0x0005e2000800040d */
[----:B-1----:R-:W-:-:S03]  /*3820*/  LEA R16, P3, R21, R20, 0x1 ;  /* 0x0000001415107211 */ /* 0x002fc600078608ff */
[----:B-----5:R-:W-:Y:S01]  /*3830*/  STS.U16 [R106+UR13+0x4500], R27 ;  /* 0x0045001b6a007988 */ /* 0x020fe2000800040d */
[----:B--2---:R-:W-:-:S03]  /*3840*/  SHF.R.S32.HI R8, RZ, 0x1f, R21 ;  /* 0x0000001fff087819 */ /* 0x004fc60000011415 */
[----:B------:R-:W-:Y:S01]  /*3850*/  STS.U16 [R106+UR13+0x4100], R25 ;  /* 0x004100196a007988 */ /* 0x000fe2000800040d */
[----:B------:R-:W-:-:S03]  /*3860*/  LEA.HI.X R8, R21, R17, R8, 0x1, P3 ;  /* 0x0000001115087211 */ /* 0x000fc600018f0c08 */
[----:B------:R1:W-:Y:S01]  /*3870*/  STS.U16 [R69+UR13+0x4600], R4 ;  /* 0x0046000445007988 */ /* 0x0003e2000800040d */
[----:B0-----:R-:W-:-:S03]  /*3880*/  LEA R12, P3, R11, R20, 0x1 ;  /* 0x000000140b0c7211 */ /* 0x001fc600078608ff */
[----:B------:R0:W-:Y:S01]  /*3890*/  STS.U16 [R69+UR13+0x4a00], R26 ;  /* 0x004a001a45007988 */ /* 0x0001e2000800040d */
[----:B-1----:R-:W-:Y:S02]  /*38a0*/  SHF.R.S32.HI R4, RZ, 0x1f, R11 ;  /* 0x0000001fff047819 */ /* 0x002fe4000001140b */
[----:B0-----:R-:W-:Y:S02]  /*38b0*/  SHF.R.S32.HI R26, RZ, 0x1f, R5 ;  /* 0x0000001fff1a7819 */ /* 0x001fe40000011405 */
[-C--:B------:R-:W-:Y:S02]  /*38c0*/  LEA.HI.X R4, R11, R17.reuse, R4, 0x1, P3 ;  /* 0x000000110b047211 */ /* 0x080fe400018f0c04 */
[-C--:B------:R-:W-:Y:S02]  /*38d0*/  LEA.HI.X R5, R5, R17.reuse, R26, 0x1, P4 ;  /* 0x0000001105057211 */ /* 0x080fe400020f0c1a */
[----:B------:R-:W-:Y:S02]  /*38e0*/  SHF.R.S32.HI R26, RZ, 0x1f, R7 ;  /* 0x0000001fff1a7819 */ /* 0x000fe40000011407 */
[C---:B------:R-:W-:Y:S01]  /*38f0*/  LEA R13, P3, R7.reuse, R20, 0x1 ;  /* 0x00000014070d7211 */ /* 0x040fe200078608ff */
[----:B------:R0:W-:Y:S03]  /*3900*/  STS.U16 [R69+UR13+0x4e00], R134 ;  /* 0x004e008645007988 */ /* 0x0001e6000800040d */
[----:B------:R-:W-:-:S02]  /*3910*/  LEA.HI.X R7, R7, R17, R26, 0x1, P3 ;  /* 0x0000001107077211 */ /* 0x000fc400018f0c1a */
[----:B------:R-:W-:Y:S01]  /*3920*/  LEA R11, P3, R9, R20, 0x1 ;  /* 0x00000014090b7211 */ /* 0x000fe200078608ff */
[----:B------:R1:W-:Y:S01]  /*3930*/  STS.U16 [R69+UR13+0x4200], R136 ;  /* 0x0042008845007988 */ /* 0x0003e2000800040d */
[----:B0-----:R-:W-:-:S04]  /*3940*/  SHF.R.S32.HI R134, RZ, 0x1f, R9 ;  /* 0x0000001fff867819 */ /* 0x001fc80000011409 */
[-C--:B------:R-:W-:Y:S02]  /*3950*/  LEA.HI.X R134, R9, R17.reuse, R134, 0x1, P3 ;  /* 0x0000001109867211 */ /* 0x080fe400018f0c86 */
[----:B-1----:R-:W-:Y:S02]  /*3960*/  SHF.R.S32.HI R136, RZ, 0x1f, R19 ;  /* 0x0000001fff887819 */ /* 0x002fe40000011413 */
[----:B------:R-:W-:Y:S01]  /*3970*/  LEA R9, P3, R19, R20, 0x1 ;  /* 0x0000001413097211 */ /* 0x000fe200078608ff */
[-C--:B------:R-:W-:Y:S01]  /*3980*/  IMAD R156, R117, R104.reuse, RZ ;  /* 0x00000068759c7224 */ /* 0x080fe200078e02ff */
[----:B------:R-:W-:Y:S02]  /*3990*/  LOP3.LUT R29, R107, 0x60, RZ, 0x3c, !PT ;  /* 0x000000606b1d7812 */ /* 0x000fe400078e3cff */
[----:B------:R-:W-:Y:S01]  /*39a0*/  LEA.HI.X R136, R19, R17, R136, 0x1, P3 ;  /* 0x0000001113887211 */ /* 0x000fe200018f0c88 */
[----:B------:R-:W-:Y:S02]  /*39b0*/  IMAD R19, R115, R104, RZ ;  /* 0x0000006873137224 */ /* 0x000fe400078e02ff */
[----:B------:R0:W-:Y:S01]  /*39c0*/  STS.U16 [R29+UR13+0x4700], R22 ;  /* 0x004700161d007988 */ /* 0x0001e2000800040d */
[----:B------:R-:W-:-:S02]  /*39d0*/  IMAD.SHL.U32 R25, R156, 0x2, RZ ;  /* 0x000000029c197824 */ /* 0x000fc400078e00ff */
[----:B------:R-:W-:Y:S02]  /*39e0*/  IMAD.SHL.U32 R27, R19, 0x2, RZ ;  /* 0x00000002131b7824 */ /* 0x000fe400078e00ff */
[----:B------:R-:W-:Y:S01]  /*39f0*/  IMAD R21, R125, R104, RZ ;  /* 0x000000687d157224 */ /* 0x000fe200078e02ff */
[----:B----4-:R1:W-:Y:S01]  /*3a00*/  STS.U16 [R29+UR13+0x4b00], R24 ;  /* 0x004b00181d007988 */ /* 0x0103e2000800040d */
[----:B------:R-:W-:-:S04]  /*3a10*/  IMAD.HI R156, R156, 0x2, RZ ;  /* 0x000000029c9c7827 */ /* 0x000fc800078e02ff */
[----:B0-----:R-:W-:Y:S01]  /*3a20*/  IMAD.HI R22, R19, 0x2, RZ ;  /* 0x0000000213167827 */ /* 0x001fe200078e02ff */
[----:B------:R-:W-:-:S03]  /*3a30*/  IADD3 R26, P5, P6, R27, UR8, R20 ;  /* 0x000000081b1a7c10 */ /* 0x000fc6000febe014 */
[----:B------:R-:W-:Y:S01]  /*3a40*/  IMAD R19, R135, R104, RZ ;  /* 0x0000006887137224 */ /* 0x000fe200078e02ff */
[--C-:B-1----:R-:W-:Y:S01]  /*3a50*/  IADD3 R24, P3, P4, R25, UR8, R20.reuse ;  /* 0x0000000819187c10 */ /* 0x102fe2000fc7e014 */
[----:B------:R-:W-:Y:S02]  /*3a60*/  IMAD.SHL.U32 R23, R21, 0x2, RZ ;  /* 0x0000000215177824 */ /* 0x000fe400078e00ff */
[----:B------:R-:W-:Y:S01]  /*3a70*/  IMAD.SHL.U32 R158, R19, 0x2, RZ ;  /* 0x00000002139e7824 */ /* 0x000fe200078e00ff */
[--C-:B------:R-:W-:Y:S02]  /*3a80*/  IADD3.X R27, PT, PT, R22, UR9, R17.reuse, P5, P6 ;  /* 0x00000009161b7c10 */ /* 0x100fe4000afec411 */
[--C-:B------:R-:W-:Y:S01]  /*3a90*/  IADD3.X R25, PT, PT, R156, UR9, R17.reuse, P3, P4 ;  /* 0x000000099c197c10 */ /* 0x100fe20009fe8411 */
[----:B------:R-:W-:Y:S01]  /*3aa0*/  IMAD.HI R156, R21, 0x2, RZ ;  /* 0x00000002159c7827 */ /* 0x000fe200078e02ff */
[--C-:B------:R-:W-:Y:S02]  /*3ab0*/  IADD3 R22, P5, P6, R23, UR8, R20.reuse ;  /* 0x0000000817167c10 */ /* 0x100fe4000febe014 */
[----:B------:R-:W-:Y:S01]  /*3ac0*/  IADD3 R20, P3, P4, R158, UR8, R20 ;  /* 0x000000089e147c10 */ /* 0x000fe2000fc7e014 */
[----:B------:R-:W-:Y:S01]  /*3ad0*/  IMAD.HI R158, R19, 0x2, RZ ;  /* 0x00000002139e7827 */ /* 0x000fe200078e02ff */
[----:B------:R-:W-:Y:S01]  /*3ae0*/  STS.U16 [R29+UR13+0x4f00], R138 ;  /* 0x004f008a1d007988 */ /* 0x000fe2000800040d */
[----:B------:R-:W-:-:S02]  /*3af0*/  IADD3.X R23, PT, PT, R156, UR9, R17, P5, P6 ;  /* 0x000000099c177c10 */ /* 0x000fc4000afec411 */
[----:B------:R-:W-:Y:S02]  /*3b00*/  IADD3 R18, P5, PT, R18, UR8, RZ ;  /* 0x0000000812127c10 */ /* 0x000fe4000ffbe0ff */
[----:B------:R-:W-:Y:S02]  /*3b10*/  IADD3.X R21, PT, PT, R158, UR9, R17, P3, P4 ;  /* 0x000000099e157c10 */ /* 0x000fe40009fe8411 */
[----:B------:R-:W-:Y:S02]  /*3b20*/  IADD3 R16, P6, PT, R16, UR8, RZ ;  /* 0x0000000810107c10 */ /* 0x000fe4000ffde0ff */
[----:B------:R-:W-:Y:S01]  /*3b30*/  IADD3 R14, P3, PT, R14, UR8, RZ ;  /* 0x000000080e0e7c10 */ /* 0x000fe2000ff7e0ff */
[----:B------:R-:W-:Y:S04]  /*3b40*/  STS.U16 [R29+UR13+0x4300], R140 ;  /* 0x0043008c1d007988 */ /* 0x000fe8000800040d */
[----:B------:R-:W-:Y:S04]  /*3b50*/  STS.U16 [R107+UR13], R142 ;  /* 0x0000008e6b007988 */ /* 0x000fe8000800040d */
[----:B------:R-:W-:Y:S04]  /*3b60*/  STS.U16 [R107+UR13+0x200], R144 ;  /* 0x000200906b007988 */ /* 0x000fe8000800040d */
[----:B------:R-:W-:Y:S04]  /*3b70*/  STS.U16 [R107+UR13+0x400], R146 ;  /* 0x000400926b007988 */ /* 0x000fe8000800040d */
[----:B------:R-:W-:Y:S04]  /*3b80*/  STS.U16 [R107+UR13+0x600], R148 ;  /* 0x000600946b007988 */ /* 0x000fe8000800040d */
[----:B------:R-:W-:Y:S04]  /*3b90*/  STS.U16 [R107+UR13+0x800], R150 ;  /* 0x000800966b007988 */ /* 0x000fe8000800040d */
[----:B------:R-:W-:Y:S04]  /*3ba0*/  STS.U16 [R107+UR13+0xa00], R152 ;  /* 0x000a00986b007988 */ /* 0x000fe8000800040d */
[----:B------:R-:W-:Y:S04]  /*3bb0*/  STS.U16 [R107+UR13+0xc00], R154 ;  /* 0x000c009a6b007988 */ /* 0x000fe8000800040d */
[----:B------:R0:W-:Y:S04]  /*3bc0*/  STS.U16 [R107+UR13+0xe00], R112 ;  /* 0x000e00706b007988 */ /* 0x0001e8000800040d */
[----:B------:R-:W-:Y:S04]  /*3bd0*/  STS.U16 [R107+UR13+0x1000], R114 ;  /* 0x001000726b007988 */ /* 0x000fe8000800040d */
[----:B------:R-:W-:Y:S04]  /*3be0*/  STS.U16 [R107+UR13+0x1200], R116 ;  /* 0x001200746b007988 */ /* 0x000fe8000800040d */
[----:B------:R-:W-:Y:S04]  /*3bf0*/  STS.U16 [R107+UR13+0x1400], R118 ;  /* 0x001400766b007988 */ /* 0x000fe8000800040d */
[----:B------:R-:W-:Y:S04]  /*3c00*/  STS.U16 [R107+UR13+0x1600], R120 ;  /* 0x001600786b007988 */ /* 0x000fe8000800040d */
[----:B------:R-:W-:Y:S04]  /*3c10*/  STS.U16 [R107+UR13+0x1800], R122 ;  /* 0x0018007a6b007988 */ /* 0x000fe8000800040d */
[----:B------:R-:W-:Y:S04]  /*3c20*/  STS.U16 [R107+UR13+0x1a00], R124 ;  /* 0x001a007c6b007988 */ /* 0x000fe8000800040d */
[----:B------:R-:W-:Y:S04]  /*3c30*/  STS.U16 [R107+UR13+0x1c00], R126 ;  /* 0x001c007e6b007988 */ /* 0x000fe8000800040d */
[----:B------:R-:W-:Y:S04]  /*3c40*/  STS.U16 [R107+UR13+0x1e00], R128 ;  /* 0x001e00806b007988 */ /* 0x000fe8000800040d */
[----:B------:R1:W-:Y:S04]  /*3c50*/  STS.U16 [R106+UR13+0x100], R139 ;  /* 0x0001008b6a007988 */ /* 0x0003e8000800040d */
        /* <DEDUP_REMOVED lines=14> */
[----:B------:R2:W-:Y:S01]  /*3d40*/  STS.U16 [R106+UR13+0x1f00], R132 ;  /* 0x001f00846a007988 */ /* 0x0005e2000800040d */
[----:B------:R3:W-:Y:S06]  /*3d50*/  MEMBAR.ALL.CTA ;  /* 0x0000000000007992 */ /* 0x0007ec0000008000 */
[----:B---3--:R-:W3:Y:S02]  /*3d60*/  FENCE.VIEW.ASYNC.S ;  /* 0x00000000000073c6 */ /* 0x008ee40000000000 */
[----:B---3--:R-:W-:Y:S01]  /*3d70*/  BAR.SYNC.DEFER_BLOCKING 0x0 ;  /* 0x0000000000007b1d */ /* 0x008fe20000010000 */
[----:B------:R-:W-:-:S02]  /*3d80*/  IADD3 R12, P4, PT, R12, UR8, RZ ;  /* 0x000000080c0c7c10 */ /* 0x000fc4000ff9e0ff */
[----:B------:R-:W-:Y:S02]  /*3d90*/  IADD3.X R19, PT, PT, R10, UR9, RZ, P5, !PT ;  /* 0x000000090a137c10 */ /* 0x000fe4000affe4ff */
[----:B------:R-:W-:Y:S02]  /*3da0*/  IADD3 R10, P5, PT, R15, UR8, RZ ;  /* 0x000000080f0a7c10 */ /* 0x000fe4000ffbe0ff */
[----:B------:R-:W-:Y:S02]  /*3db0*/  IADD3.X R17, PT, PT, R8, UR9, RZ, P6, !PT ;  /* 0x0000000908117c10 */ /* 0x000fe4000b7fe4ff */
[----:B0-----:R-:W-:Y:S02]  /*3dc0*/  SHF.R.S32.HI R112, RZ, 0x1f, R108 ;  /* 0x0000001fff707819 */ /* 0x001fe4000001146c */
[----:B------:R-:W-:Y:S02]  /*3dd0*/  IADD3 R8, P6, PT, R13, UR8, RZ ;  /* 0x000000080d087c10 */ /* 0x000fe4000ffde0ff */
[----:B------:R-:W-:-:S02]  /*3de0*/  IADD3.X R15, PT, PT, R6, UR9, RZ, P3, !PT ;  /* 0x00000009060f7c10 */ /* 0x000fc40009ffe4ff */
[----:B------:R-:W-:Y:S02]  /*3df0*/  IADD3 R6, P3, PT, R11, UR8, RZ ;  /* 0x000000080b067c10 */ /* 0x000fe4000ff7e0ff */
[----:B------:R-:W-:Y:S02]  /*3e00*/  IADD3.X R13, PT, PT, R4, UR9, RZ, P4, !PT ;  /* 0x00000009040d7c10 */ /* 0x000fe4000a7fe4ff */
[----:B------:R-:W-:Y:S02]  /*3e10*/  IADD3 R4, P4, PT, R9, UR8, RZ ;  /* 0x0000000809047c10 */ /* 0x000fe4000ff9e0ff */
[----:B------:R-:W-:Y:S02]  /*3e20*/  LEA.HI R112, R112, R108, RZ, 0x5 ;  /* 0x0000006c70707211 */ /* 0x000fe400078f28ff */
[----:B------:R-:W-:Y:S02]  /*3e30*/  IADD3.X R9, PT, PT, R7, UR9, RZ, P6, !PT ;  /* 0x0000000907097c10 */ /* 0x000fe4000b7fe4ff */
[----:B------:R-:W-:-:S02]  /*3e40*/  IADD3.X R7, PT, PT, R134, UR9, RZ, P3, !PT ;  /* 0x0000000986077c10 */ /* 0x000fc40009ffe4ff */
[----:B------:R-:W-:Y:S02]  /*3e50*/  ISETP.LT.OR P3, PT, R108, 0x20, P0 ;  /* 0x000000206c00780c */ /* 0x000fe40000761670 */
[----:B------:R-:W-:-:S04]  /*3e60*/  SHF.R.S32.HI R112, RZ, 0x5, R112 ;  /* 0x00000005ff707819 */ /* 0x000fc80000011470 */
[----:B------:R-:W-:Y:S01]  /*3e70*/  VIMNMX R112, PT, PT, R112, 0x1, !PT ;  /* 0x0000000170707848 */ /* 0x000fe20007fe0100 */
[----:B-1----:R-:W-:Y:S01]  /*3e80*/  IMAD.SHL.U32 R139, R104, 0x20, RZ ;  /* 0x00000020688b7824 */ /* 0x002fe200078e00ff */
[----:B------:R-:W-:Y:S01]  /*3e90*/  IADD3.X R11, PT, PT, R5, UR9, RZ, P5, !PT ;  /* 0x00000009050b7c10 */ /* 0x000fe2000affe4ff */
[----:B------:R-:W-:Y:S02]  /*3ea0*/  UMOV UR6, URZ ;  /* 0x000000ff00067c82 */ /* 0x000fe40008000000 */
[----:B------:R-:W-:Y:S01]  /*3eb0*/  VIADD R104, R112, 0xffffffff ;  /* 0xffffffff70687836 */ /* 0x000fe20000000000 */
[----:B------:R-:W-:Y:S01]  /*3ec0*/  IADD3.X R5, PT, PT, R136, UR9, RZ, P4, !PT ;  /* 0x0000000988057c10 */ /* 0x000fe2000a7fe4ff */
[----:B------:R-:W-:-:S03]  /*3ed0*/  IMAD.SHL.U32 R105, R105, 0x20, RZ ;  /* 0x0000002069697824 */ /* 0x000fc600078e00ff */
[----:B------:R-:W-:Y:S01]  /*3ee0*/  ISETP.NE.U32.AND P4, PT, R104, RZ, PT ;  /* 0x000000ff6800720c */ /* 0x000fe20003f85070 */
[----:B--2---:R-:W-:-:S12]  /*3ef0*/  @P3 BRA `(.L_x_6) ;  /* 0x0000000000683947 */ /* 0x004fd80003800000 */
[----:B------:R-:W-:Y:S02]  /*3f00*/  UIADD3 UR4, UPT, UPT, UR13, 0x4000, URZ ;  /* 0x000040000d047890 */ /* 0x000fe4000fffe0ff */
[----:B------:R-:W-:Y:S02]  /*3f10*/  USHF.R.U32.HI UR10, URZ, 0x4, UR13 ;  /* 0x00000004ff0a7899 */ /* 0x000fe4000801160d */
[----:B------:R-:W-:Y:S02]  /*3f20*/  USHF.R.U32.HI UR4, URZ, 0x4, UR4 ;  /* 0x00000004ff047899 */ /* 0x000fe40008011604 */
[----:B------:R-:W-:Y:S02]  /*3f30*/  USGXT.U32 UR10, UR10, 0xe ;  /* 0x0000000e0a0a789a */ /* 0x000fe40008000000 */
[----:B------:R-:W-:Y:S01]  /*3f40*/  USGXT.U32 UR8, UR4, 0xe ;  /* 0x0000000e0408789a */ /* 0x000fe20008000000 */
[----:B------:R-:W-:Y:S01]  /*3f50*/  UMOV UR16, 0x80 ;  /* 0x0000008000107882 */ /* 0x000fe20000000000 */
[----:B------:R-:W-:Y:S01]  /*3f60*/  UMOV UR17, 0x40004040 ;  /* 0x4000404000117882 */ /* 0x000fe20000000000 */
[----:B------:R-:W-:Y:S01]  /*3f70*/  UMOV UR18, 0xfffffffe ;  /* 0xfffffffe00127882 */ /* 0x000fe20000000000 */
[----:B------:R-:W-:Y:S01]  /*3f80*/  UMOV UR19, 0x7fffbfdf ;  /* 0x7fffbfdf00137882 */ /* 0x000fe20000000000 */
[----:B------:R-:W-:Y:S01]  /*3f90*/  UMOV UR11, URZ ;  /* 0x000000ff000b7c82 */ /* 0x000fe20008000000 */
[----:B------:R-:W-:Y:S01]  /*3fa0*/  UMOV UR9, URZ ;  /* 0x000000ff00097c82 */ /* 0x000fe20008000000 */
[----:B------:R-:W-:-:S02]  /*3fb0*/  UIADD3.64 UR18, UPT, UPT, UR10, -UR18, URZ ;  /* 0x800000120a127297 */ /* 0x000fc4000fffe0ff */
[----:B------:R-:W-:Y:S01]  /*3fc0*/  UIADD3.64 UR16, UPT, UPT, UR8, UR16, URZ ;  /* 0x0000001008107297 */ /* 0x000fe2000fffe0ff */
[----:B------:R-:W-:Y:S01]  /*3fd0*/  UMOV UR20, 0x0 ;  /* 0x0000000000147882 */ /* 0x000fe20000000000 */
[----:B------:R-:W-:Y:S01]  /*3fe0*/  UMOV UR21, 0x4208010 ;  /* 0x0420801000157882 */ /* 0x000fe20000000000 */
[----:B------:R-:W-:Y:S01]  /*3ff0*/  UMOV UR4, UR15 ;  /* 0x0000000f00047c82 */ /* 0x000fe20008000000 */
[----:B------:R-:W-:Y:S01]  /*4000*/  UMOV UR5, URZ ;  /* 0x000000ff00057c82 */ /* 0x000fe20008000000 */
[----:B------:R-:W-:Y:S01]  /*4010*/  UMOV UR11, 0x80004020 ;  /* 0x80004020000b7882 */ /* 0x000fe20000000000 */
[----:B------:R-:W-:Y:S01]  /*4020*/  UMOV UR9, 0x40004040 ;  /* 0x4000404000097882 */ /* 0x000fe20000000000 */
[----:B------:R-:W-:Y:S01]  /*4030*/  UMOV UR22, 0x0 ;  /* 0x0000000000167882 */ /* 0x000fe20000000000 */
[----:B------:R-:W-:Y:S01]  /*4040*/  UMOV UR23, 0x4208010 ;  /* 0x0420801000177882 */ /* 0x000fe20000000000 */
[----:B------:R-:W-:Y:S01]  /*4050*/  UMOV UR4, UR4 ;  /* 0x0000000400047c82 */ /* 0x000fe20008000000 */
[----:B------:R0:W-:Y:S01]  /*4060*/  UTCHMMA gdesc[UR8], gdesc[UR10], tmem[UR12], tmem[UR20], idesc[UR21], !UPT ;  /* 0x00ff140a080075ea */ /* 0x0001e2000f80000c */
[----:B------:R0:W-:Y:S01]  /*4070*/  UTCHMMA gdesc[UR16], gdesc[UR18], tmem[UR12], tmem[UR22], idesc[UR23], UPT ;  /* 0x00ff1612100075ea */ /* 0x0001e2000b80000c */
[----:B------:R0:W-:Y:S01]  /*4080*/  UTCBAR [UR4], URZ ;  /* 0x000000ff040073e9 */ /* 0x0001e200080000ff */
[----:B------:R-:W-:Y:S01]  /*4090*/  NOP ;  /* 0x0000000000007918 */ /* 0x000fe20000000000 */
.L_x_6:
[----:B------:R-:W-:Y:S05]  /*40a0*/  @!P4 BRA `(.L_x_7) ;  /* 0x00000010001cc947 */ /* 0x000fea0003800000 */
[----:B0-----:R-:W-:Y:S01]  /*40b0*/  UIADD3 UR4, UPT, UPT, UR13, 0x5000, URZ ;  /* 0x000050000d047890 */ /* 0x001fe2000fffe0ff */
[----:B------:R-:W-:Y:S01]  /*40c0*/  VIADD R28, R28, 0xffffffe0 ;  /* 0xffffffe01c1c7836 */ /* 0x000fe20000000000 */
        /* <DEDUP_REMOVED lines=11> */
[----:B------:R-:W-:-:S02]  /*4180*/  UIADD3.64 UR16, UPT, UPT, UR8, UR16, URZ ;  /* 0x0000001008107297 */ /* 0x000fc4000fffe0ff */
[----:B------:R-:W-:Y:S01]  /*4190*/  UIADD3.64 UR18, UPT, UPT, UR10, -UR18, URZ ;  /* 0x800000120a127297 */ /* 0x000fe2000fffe0ff */
[----:B------:R-:W-:Y:S01]  /*41a0*/  UMOV UR5, 0x1 ;  /* 0x0000000100057882 */ /* 0x000fe20000000000 */
[----:B------:R-:W-:-:S10]  /*41b0*/  UMOV UR4, URZ ;  /* 0x000000ff00047c82 */ /* 0x000fd40008000000 */
.L_x_10:
[----:B------:R-:W-:Y:S01]  /*41c0*/  USHF.L.U32 UR6, UR6, 0x1f, URZ ;  /* 0x0000001f06067899 */ /* 0x000fe200080006ff */
[----:B------:R-:W-:Y:S01]  /*41d0*/  ISETP.GE.AND P3, PT, R3, R28, PT ;  /* 0x0000001c0300720c */ /* 0x000fe20003f66270 */
[----:B------:R-:W-:-:S04]  /*41e0*/  IMAD.WIDE R26, R139, 0x2, R26 ;  /* 0x000000028b1a7825 */ /* 0x000fc800078e021a */
[----:B0-----:R-:W-:-:S04]  /*41f0*/  IMAD.U32 R112, RZ, RZ, UR6 ;  /* 0x00000006ff707e24 */ /* 0x001fc8000f8e00ff */
[----:B------:R-:W0:Y:S02]  /*4200*/  SYNCS.PHASECHK.TRANS64.TRYWAIT P4, [UR15], R112 ;  /* 0x00000070ff0075a7 */ /* 0x000e24000808110f */
[----:B0-----:R-:W-:Y:S05]  /*4210*/  @!P4 BRA `(.L_x_8) ;  /* 0x00000030003cc947 */ /* 0x001fea0003800000 */
.L_x_16:
[----:B------:R-:W-:Y:S01]  /*4220*/  PRMT R118, RZ, 0x7610, R118 ;  /* 0x00007610ff767816 */ /* 0x000fe20000000076 */
[----:B------:R-:W-:Y:S01]  /*4230*/  IMAD.WIDE R30, R139, 0x2, R30 ;  /* 0x000000028b1e7825 */ /* 0x000fe200078e021e */
[-C--:B------:R-:W-:Y:S02]  /*4240*/  ISETP.GE.AND P4, PT, R131, R28.reuse, PT ;  /* 0x0000001c8300720c */ /* 0x080fe40003f86270 */
[-C--:B------:R-:W-:Y:S01]  /*4250*/  ISETP.GE.AND P5, PT, R133, R28.reuse, PT ;  /* 0x0000001c8500720c */ /* 0x080fe20003fa6270 */
[----:B------:R-:W-:Y:S01]  /*4260*/  IMAD.WIDE R32, R139, 0x2, R32 ;  /* 0x000000028b207825 */ /* 0x000fe200078e0220 */
[-C--:B------:R-:W-:Y:S01]  /*4270*/  ISETP.GE.AND P6, PT, R109, R28.reuse, PT ;  /* 0x0000001c6d00720c */ /* 0x080fe20003fc6270 */
[----:B------:R-:W2:Y:S01]  /*4280*/  @!P3 LDG.E.U16 R118, desc[UR26][R30.64] ;  /* 0x0000001a1e76b981 */ /* 0x000ea2000c1e1500 */
[----:B------:R-:W-:Y:S01]  /*4290*/  ISETP.GE.AND P3, PT, R111, R28, PT ;  /* 0x0000001c6f00720c */ /* 0x000fe20003f66270 */
[----:B------:R-:W-:Y:S01]  /*42a0*/  IMAD.WIDE R16, R139, 0x2, R16 ;  /* 0x000000028b107825 */ /* 0x000fe200078e0210 */
[----:B------:R-:W-:-:S02]  /*42b0*/  PRMT R141, RZ, 0x7610, R141 ;  /* 0x00007610ff8d7816 */ /* 0x000fc4000000008d */
[----:B------:R-:W-:Y:S01]  /*42c0*/  PRMT R120, RZ, 0x7610, R120 ;  /* 0x00007610ff787816 */ /* 0x000fe20000000078 */
[C---:B------:R-:W-:Y:S01]  /*42d0*/  IMAD.WIDE R18, R139.reuse, 0x2, R18 ;  /* 0x000000028b127825 */ /* 0x040fe200078e0212 */
[----:B------:R-:W-:Y:S02]  /*42e0*/  PRMT R124, RZ, 0x7610, R124 ;  /* 0x00007610ff7c7816 */ /* 0x000fe4000000007c */
[----:B------:R-:W-:Y:S01]  /*42f0*/  PRMT R143, RZ, 0x7610, R143 ;  /* 0x00007610ff8f7816 */ /* 0x000fe2000000008f */
[----:B------:R-:W-:Y:S01]  /*4300*/  IMAD.WIDE R34, R139, 0x2, R34 ;  /* 0x000000028b227825 */ /* 0x000fe200078e0222 */
[----:B------:R-:W3:Y:S01]  /*4310*/  @!P4 LDG.E.U16 R141, desc[UR26][R32.64] ;  /* 0x0000001a208dc981 */ /* 0x000ee2000c1e1500 */
[-C--:B------:R-:W-:Y:S02]  /*4320*/  ISETP.GE.AND P4, PT, R121, R28.reuse, PT ;  /* 0x0000001c7900720c */ /* 0x080fe40003f86270 */
[----:B------:R-:W-:Y:S01]  /*4330*/  IMAD.WIDE R14, R139, 0x2, R14 ;  /* 0x000000028b0e7825 */ /* 0x000fe200078e020e */
[----:B------:R-:W4:Y:S01]  /*4340*/  @!P5 LDG.E.U16 R120, desc[UR26][R34.64] ;  /* 0x0000001a2278d981 */ /* 0x000f22000c1e1500 */
[----:B------:R-:W-:-:S03]  /*4350*/  ISETP.GE.AND P5, PT, R113, R28, PT ;  /* 0x0000001c7100720c */ /* 0x000fc60003fa6270 */
[----:B------:R-:W5:Y:S01]  /*4360*/  @!P6 LDG.E.U16 R124, desc[UR26][R18.64] ;  /* 0x0000001a127ce981 */ /* 0x000f62000c1e1500 */
[----:B------:R-:W-:-:S03]  /*4370*/  ISETP.GE.AND P6, PT, R119, R28, PT ;  /* 0x0000001c7700720c */ /* 0x000fc60003fc6270 */
[----:B------:R-:W3:Y:S01]  /*4380*/  @!P3 LDG.E.U16 R143, desc[UR26][R16.64] ;  /* 0x0000001a108fb981 */ /* 0x000ee2000c1e1500 */
[-C--:B------:R-:W-:Y:S02]  /*4390*/  ISETP.GE.AND P3, PT, R115, R28.reuse, PT ;  /* 0x0000001c7300720c */ /* 0x080fe40003f66270 */
[----:B------:R-:W-:Y:S01]  /*43a0*/  PRMT R126, RZ, 0x7610, R126 ;  /* 0x00007610ff7e7816 */ /* 0x000fe2000000007e */
[C---:B------:R-:W-:Y:S01]  /*43b0*/  IMAD.WIDE R8, R139.reuse, 0x2, R8 ;  /* 0x000000028b087825 */ /* 0x040fe200078e0208 */
[----:B------:R-:W-:Y:S02]  /*43c0*/  PRMT R128, RZ, 0x7610, R128 ;  /* 0x00007610ff807816 */ /* 0x000fe40000000080 */
[----:B------:R-:W-:Y:S01]  /*43d0*/  PRMT R145, RZ, 0x7610, R145 ;  /* 0x00007610ff917816 */ /* 0x000fe20000000091 */
[----:B------:R-:W-:Y:S01]  /*43e0*/  IMAD.WIDE R10, R139, 0x2, R10 ;  /* 0x000000028b0a7825 */ /* 0x000fe200078e020a */
[----:B------:R-:W-:Y:S01]  /*43f0*/  PRMT R132, RZ, 0x7610, R132 ;  /* 0x00007610ff847816 */ /* 0x000fe20000000084 */
[----:B------:R-:W3:Y:S01]  /*4400*/  @!P4 LDG.E.U16 R126, desc[UR26][R14.64] ;  /* 0x0000001a0e7ec981 */ /* 0x000ee2000c1e1500 */
[----:B------:R-:W-:-:S03]  /*4410*/  ISETP.GE.AND P4, PT, R117, R28, PT ;  /* 0x0000001c7500720c */ /* 0x000fc60003f86270 */
[----:B------:R-:W3:Y:S01]  /*4420*/  @!P5 LDG.E.U16 R128, desc[UR26][R10.64] ;  /* 0x0000001a0a80d981 */ /* 0x000ee2000c1e1500 */
[----:B------:R-:W-:-:S03]  /*4430*/  ISETP.GE.AND P5, PT, R123, R28, PT ;  /* 0x0000001c7b00720c */ /* 0x000fc60003fa6270 */
[----:B------:R-:W4:Y:S01]  /*4440*/  @!P6 LDG.E.U16 R145, desc[UR26][R8.64] ;  /* 0x0000001a0891e981 */ /* 0x000f22000c1e1500 */
[----:B------:R-:W-:-:S03]  /*4450*/  ISETP.GE.AND P6, PT, R125, R28, PT ;  /* 0x0000001c7d00720c */ /* 0x000fc60003fc6270 */
[----:B------:R-:W4:Y:S01]  /*4460*/  @!P3 LDG.E.U16 R132, desc[UR26][R26.64] ;  /* 0x0000001a1a84b981 */ /* 0x000f22000c1e1500 */
[-C--:B------:R-:W-:Y:S01]  /*4470*/  ISETP.GE.AND P3, PT, R137, R28.reuse, PT ;  /* 0x0000001c8900720c */ /* 0x080fe20003f66270 */
[C---:B------:R-:W-:Y:S01]  /*4480*/  IMAD.WIDE R24, R139.reuse, 0x2, R24 ;  /* 0x000000028b187825 */ /* 0x040fe200078e0218 */
[----:B------:R-:W-:Y:S02]  /*4490*/  PRMT R147, RZ, 0x7610, R147 ;  /* 0x00007610ff937816 */ /* 0x000fe40000000093 */
[----:B------:R-:W-:Y:S01]  /*44a0*/  PRMT R130, RZ, 0x7610, R130 ;  /* 0x00007610ff827816 */ /* 0x000fe20000000082 */
[C---:B------:R-:W-:Y:S01]  /*44b0*/  IMAD.WIDE R22, R139.reuse, 0x2, R22 ;  /* 0x000000028b167825 */ /* 0x040fe200078e0216 */
[----:B------:R-:W-:Y:S02]  /*44c0*/  PRMT R134, RZ, 0x7610, R134 ;  /* 0x00007610ff867816 */ /* 0x000fe40000000086 */
[----:B------:R-:W-:Y:S01]  /*44d0*/  PRMT R122, RZ, 0x7610, R122 ;  /* 0x00007610ff7a7816 */ /* 0x000fe2000000007a */
[C---:B------:R-:W-:Y:S01]  /*44e0*/  IMAD.WIDE R6, R139.reuse, 0x2, R6 ;  /* 0x000000028b067825 */ /* 0x040fe200078e0206 */
[----:B------:R-:W4:Y:S03]  /*44f0*/  @!P4 LDG.E.U16 R147, desc[UR26][R24.64] ;  /* 0x0000001a1893c981 */ /* 0x000f26000c1e1500 */
[----:B------:R-:W-:Y:S01]  /*4500*/  IMAD.WIDE R102, R139, 0x2, R102 ;  /* 0x000000028b667825 */ /* 0x000fe200078e0266 */
[----:B------:R-:W4:Y:S04]  /*4510*/  @!P5 LDG.E.U16 R130, desc[UR26][R6.64] ;  /* 0x0000001a0682d981 */ /* 0x000f28000c1e1500 */
[----:B------:R-:W4:Y:S04]  /*4520*/  @!P6 LDG.E.U16 R134, desc[UR26][R22.64] ;  /* 0x0000001a1686e981 */ /* 0x000f28000c1e1500 */
[----:B------:R-:W4:Y:S01]  /*4530*/  @!P3 LDG.E.U16 R122, desc[UR26][R102.64] ;  /* 0x0000001a667ab981 */ /* 0x000f22000c1e1500 */
[----:B------:R-:W-:-:S02]  /*4540*/  ISETP.GE.AND P3, PT, R127, R28, PT ;  /* 0x0000001c7f00720c */ /* 0x000fc40003f66270 */
[-C--:B------:R-:W-:Y:S02]  /*4550*/  ISETP.GE.AND P4, PT, R129, R28.reuse, PT ;  /* 0x0000001c8100720c */ /* 0x080fe40003f86270 */
[----:B------:R-:W-:Y:S01]  /*4560*/  ISETP.GE.AND P5, PT, R135, R28, PT ;  /* 0x0000001c8700720c */ /* 0x000fe20003fa6270 */
[C---:B------:R-:W-:Y:S01]  /*4570*/  IMAD.WIDE R20, R139.reuse, 0x2, R20 ;  /* 0x000000028b147825 */ /* 0x040fe200078e0214 */
[----:B------:R-:W-:Y:S02]  /*4580*/  PRMT R112, RZ, 0x7610, R112 ;  /* 0x00007610ff707816 */ /* 0x000fe40000000070 */
[----:B------:R-:W-:Y:S01]  /*4590*/  PRMT R114, RZ, 0x7610, R114 ;  /* 0x00007610ff727816 */ /* 0x000fe20000000072 */
[----:B------:R-:W-:Y:S01]  /*45a0*/  IMAD.WIDE R4, R139, 0x2, R4 ;  /* 0x000000028b047825 */ /* 0x000fe200078e0204 */
[----:B------:R-:W-:-:S03]  /*45b0*/  PRMT R116, RZ, 0x7610, R116 ;  /* 0x00007610ff747816 */ /* 0x000fc60000000074 */
[----:B------:R-:W-:Y:S02]  /*45c0*/  IMAD.WIDE R12, R139, 0x2, R12 ;  /* 0x000000028b0c7825 */ /* 0x000fe400078e020c */
[----:B------:R-:W4:Y:S04]  /*45d0*/  @!P4 LDG.E.U16 R114, desc[UR26][R4.64] ;  /* 0x0000001a0472c981 */ /* 0x000f28000c1e1500 */
[----:B------:R-:W4:Y:S04]  /*45e0*/  @!P3 LDG.E.U16 R112, desc[UR26][R12.64] ;  /* 0x0000001a0c70b981 */ /* 0x000f28000c1e1500 */
[----:B------:R-:W4:Y:S01]  /*45f0*/  @!P5 LDG.E.U16 R116, desc[UR26][R20.64] ;  /* 0x0000001a1474d981 */ /* 0x000f22000c1e1500 */
[----:B------:R-:W-:Y:S01]  /*4600*/  BAR.SYNC.DEFER_BLOCKING 0x0 ;  /* 0x0000000000007b1d */ /* 0x000fe20000010000 */
[----:B------:R-:W-:Y:S01]  /*4610*/  ISETP.GE.AND P3, PT, R110, R28, PT ;  /* 0x0000001c6e00720c */ /* 0x000fe20003f66270 */
[----:B------:R-:W-:Y:S01]  /*4620*/  IMAD.WIDE R98, R105, 0x2, R98 ;  /* 0x0000000269627825 */ /* 0x000fe200078e0262 */
[----:B------:R-:W-:-:S02]  /*4630*/  PRMT R136, RZ, 0x7610, R136 ;  /* 0x00007610ff887816 */ /* 0x000fc40000000088 */
[----:B------:R-:W-:Y:S01]  /*4640*/  PRMT R138, RZ, 0x7610, R138 ;  /* 0x00007610ff8a7816 */ /* 0x000fe2000000008a */
[C---:B------:R-:W-:Y:S01]  /*4650*/  IMAD.WIDE R94, R105.reuse, 0x2, R94 ;  /* 0x00000002695e7825 */ /* 0x040fe200078e025e */
[----:B------:R-:W-:Y:S02]  /*4660*/  PRMT R140, RZ, 0x7610, R140 ;  /* 0x00007610ff8c7816 */ /* 0x000fe4000000008c */
[----:B------:R-:W-:Y:S01]  /*4670*/  PRMT R142, RZ, 0x7610, R142 ;  /* 0x00007610ff8e7816 */ /* 0x000fe2000000008e */
[C---:B------:R-:W-:Y:S01]  /*4680*/  IMAD.WIDE R90, R105.reuse, 0x2, R90 ;  /* 0x00000002695a7825 */ /* 0x040fe200078e025a */
[----:B------:R-:W-:Y:S02]  /*4690*/  PRMT R144, RZ, 0x7610, R144 ;  /* 0x00007610ff907816 */ /* 0x000fe40000000090 */
[----:B------:R-:W-:Y:S01]  /*46a0*/  PRMT R148, RZ, 0x7610, R148 ;  /* 0x00007610ff947816 */ /* 0x000fe20000000094 */
[----:B------:R-:W-:Y:S01]  /*46b0*/  IMAD.WIDE R86, R105, 0x2, R86 ;  /* 0x0000000269567825 */ /* 0x000fe200078e0256 */
[----:B------:R-:W-:-:S02]  /*46c0*/  PRMT R152, RZ, 0x7610, R152 ;  /* 0x00007610ff987816 */ /* 0x000fc40000000098 */
[----:B------:R-:W-:Y:S01]  /*46d0*/  PRMT R149, RZ, 0x7610, R149 ;  /* 0x00007610ff957816 */ /* 0x000fe20000000095 */
[C---:B------:R-:W-:Y:S01]  /*46e0*/  IMAD.WIDE R82, R105.reuse, 0x2, R82 ;  /* 0x0000000269527825 */ /* 0x040fe200078e0252 */
[----:B------:R-:W-:Y:S02]  /*46f0*/  PRMT R151, RZ, 0x7610, R151 ;  /* 0x00007610ff977816 */ /* 0x000fe40000000097 */
[----:B------:R-:W-:Y:S01]  /*4700*/  PRMT R153, RZ, 0x7610, R153 ;  /* 0x00007610ff997816 */ /* 0x000fe20000000099 */
[C---:B------:R-:W-:Y:S01]  /*4710*/  IMAD.WIDE R78, R105.reuse, 0x2, R78 ;  /* 0x00000002694e7825 */ /* 0x040fe200078e024e */
[----:B------:R-:W-:Y:S01]  /*4720*/  PRMT R155, RZ, 0x7610, R155 ;  /* 0x00007610ff9b7816 */ /* 0x000fe2000000009b */
[----:B------:R-:W4:Y:S01]  /*4730*/  @!P3 LDG.E.U16 R140, desc[UR26][R82.64] ;  /* 0x0000001a528cb981 */ /* 0x000f22000c1e1500 */
        /* <DEDUP_REMOVED lines=15> */
[----:B------:R-:W4:Y:S02]  /*4830*/  @!P3 LDG.E.U16 R144, desc[UR26][R90.64] ;  /* 0x0000001a5a90b981 */ /* 0x000f24000c1e1500 */
[----:B------:R-:W-:-:S02]  /*4840*/  IMAD.WIDE R56, R105, 0x2, R56 ;  /* 0x0000000269387825 */ /* 0x000fc400078e0238 */
[----:B------:R-:W4:Y:S02]  /*4850*/  @!P3 LDG.E.U16 R148, desc[UR26][R94.64] ;  /* 0x0000001a5e94b981 */ /* 0x000f24000c1e1500 */
[C---:B------:R-:W-:Y:S02]  /*4860*/  IMAD.WIDE R52, R105.reuse, 0x2, R52 ;  /* 0x0000000269347825 */ /* 0x040fe400078e0234 */
[----:B------:R-:W4:Y:S02]  /*4870*/  @!P3 LDG.E.U16 R152, desc[UR26][R98.64] ;  /* 0x0000001a6298b981 */ /* 0x000f24000c1e1500 */
[----:B------:R-:W-:-:S04]  /*4880*/  IMAD.WIDE R48, R105, 0x2, R48 ;  /* 0x0000000269307825 */ /* 0x000fc800078e0230 */
[----:B------:R-:W-:-:S04]  /*4890*/  IMAD.WIDE R44, R105, 0x2, R44 ;  /* 0x00000002692c7825 */ /* 0x000fc800078e022c */
[----:B------:R-:W-:-:S04]  /*48a0*/  IMAD.WIDE R40, R105, 0x2, R40 ;  /* 0x0000000269287825 */ /* 0x000fc800078e0228 */
[----:B------:R-:W-:-:S04]  /*48b0*/  IMAD.WIDE R36, R105, 0x2, R36 ;  /* 0x0000000269247825 */ /* 0x000fc800078e0224 */
[----:B------:R-:W-:-:S04]  /*48c0*/  IMAD.WIDE R96, R105, 0x2, R96 ;  /* 0x0000000269607825 */ /* 0x000fc800078e0260 */
[C---:B------:R-:W-:Y:S01]  /*48d0*/  IMAD.WIDE R92, R105.reuse, 0x2, R92 ;  /* 0x00000002695c7825 */ /* 0x040fe200078e025c */
[----:B------:R-:W4:Y:S03]  /*48e0*/  @!P3 LDG.E.U16 R150, desc[UR26][R96.64] ;  /* 0x0000001a6096b981 */ /* 0x000f26000c1e1500 */
        /* <DEDUP_REMOVED lines=20> */
[----:B------:R-:W-:-:S04]  /*4a30*/  IMAD.WIDE R46, R105, 0x2, R46 ;  /* 0x00000002692e7825 */ /* 0x000fc800078e022e */
[----:B------:R-:W-:-:S04]  /*4a40*/  IMAD.WIDE R42, R105, 0x2, R42 ;  /* 0x00000002692a7825 */ /* 0x000fc800078e022a */
[----:B------:R-:W-:-:S04]  /*4a50*/  IMAD.WIDE R38, R105, 0x2, R38 ;  /* 0x0000000269267825 */ /* 0x000fc800078e0226 */
[----:B------:R-:W-:-:S05]  /*4a60*/  IMAD.WIDE R100, R105, 0x2, R100 ;  /* 0x0000000269647825 */ /* 0x000fca00078e0264 */
[----:B------:R-:W4:Y:S04]  /*4a70*/  @!P3 LDG.E.U16 R154, desc[UR26][R100.64] ;  /* 0x0000001a649ab981 */ /* 0x000f28000c1e1500 */
[----:B--2---:R0:W-:Y:S02]  /*4a80*/  STS.U16 [R107+UR13+0x5000], R118 ;  /* 0x005000766b007988 */ /* 0x0041e4000800040d */
[----:B0-----:R-:W-:-:S06]  /*4a90*/  PRMT R118, RZ, 0x7610, R118 ;  /* 0x00007610ff767816 */ /* 0x001fcc0000000076 */
[----:B------:R-:W2:Y:S04]  /*4aa0*/  @!P3 LDG.E.U16 R118, desc[UR26][R36.64] ;  /* 0x0000001a2476b981 */ /* 0x000ea8000c1e1500 */
[----:B-----5:R0:W-:Y:S02]  /*4ab0*/  STS.U16 [R107+UR13+0x5400], R124 ;  /* 0x0054007c6b007988 */ /* 0x0201e4000800040d */
[----:B0-----:R-:W-:-:S06]  /*4ac0*/  PRMT R124, RZ, 0x7610, R124 ;  /* 0x00007610ff7c7816 */ /* 0x001fcc000000007c */
[----:B------:R-:W5:Y:S04]  /*4ad0*/  @!P3 LDG.E.U16 R124, desc[UR26][R48.64] ;  /* 0x0000001a307cb981 */ /* 0x000f68000c1e1500 */
[----:B---3--:R0:W-:Y:S04]  /*4ae0*/  STS.U16 [R107+UR13+0x5800], R128 ;  /* 0x005800806b007988 */ /* 0x0081e8000800040d */
[----:B----4-:R1:W-:Y:S04]  /*4af0*/  STS.U16 [R107+UR13+0x5c00], R132 ;  /* 0x005c00846b007988 */ /* 0x0103e8000800040d */
[----:B------:R3:W-:Y:S01]  /*4b00*/  STS.U16 [R106+UR13+0x5100], R141 ;  /* 0x0051008d6a007988 */ /* 0x0007e2000800040d */
[----:B0-----:R-:W-:-:S03]  /*4b10*/  PRMT R128, RZ, 0x7610, R128 ;  /* 0x00007610ff807816 */ /* 0x001fc60000000080 */
[----:B------:R0:W-:Y:S04]  /*4b20*/  STS.U16 [R106+UR13+0x5500], R143 ;  /* 0x0055008f6a007988 */ /* 0x0001e8000800040d */
[----:B------:R4:W-:Y:S01]  /*4b30*/  STS.U16 [R106+UR13+0x5900], R145 ;  /* 0x005900916a007988 */ /* 0x0009e2000800040d */
[----:B-1----:R-:W-:-:S03]  /*4b40*/  PRMT R132, RZ, 0x7610, R132 ;  /* 0x00007610ff847816 */ /* 0x002fc60000000084 */
[----:B------:R1:W-:Y:S01]  /*4b50*/  STS.U16 [R106+UR13+0x5d00], R147 ;  /* 0x005d00936a007988 */ /* 0x0003e2000800040d */
[----:B---3--:R-:W-:-:S03]  /*4b60*/  PRMT R141, RZ, 0x7610, R141 ;  /* 0x00007610ff8d7816 */ /* 0x008fc6000000008d */
[----:B------:R3:W-:Y:S01]  /*4b70*/  STS.U16 [R69+UR13+0x5200], R120 ;  /* 0x0052007845007988 */ /* 0x0007e2000800040d */
[----:B0-----:R-:W-:-:S03]  /*4b80*/  PRMT R143, RZ, 0x7610, R143 ;  /* 0x00007610ff8f7816 */ /* 0x001fc6000000008f */
[----:B------:R0:W-:Y:S01]  /*4b90*/  STS.U16 [R69+UR13+0x5600], R126 ;  /* 0x0056007e45007988 */ /* 0x0001e2000800040d */
[----:B----4-:R-:W-:-:S03]  /*4ba0*/  PRMT R145, RZ, 0x7610, R145 ;  /* 0x00007610ff917816 */ /* 0x010fc60000000091 */
[----:B------:R4:W-:Y:S01]  /*4bb0*/  STS.U16 [R69+UR13+0x5a00], R130 ;  /* 0x005a008245007988 */ /* 0x0009e2000800040d */
[----:B-1----:R-:W-:-:S03]  /*4bc0*/  PRMT R147, RZ, 0x7610, R147 ;  /* 0x00007610ff937816 */ /* 0x002fc60000000093 */
[----:B------:R1:W-:Y:S01]  /*4bd0*/  STS.U16 [R69+UR13+0x5e00], R134 ;  /* 0x005e008645007988 */ /* 0x0003e2000800040d */
[----:B---3--:R-:W-:Y:S02]  /*4be0*/  PRMT R120, RZ, 0x7610, R120 ;  /* 0x00007610ff787816 */ /* 0x008fe40000000078 */
[----:B0-----:R-:W-:Y:S01]  /*4bf0*/  PRMT R126, RZ, 0x7610, R126 ;  /* 0x00007610ff7e7816 */ /* 0x001fe2000000007e */
[----:B------:R0:W-:Y:S01]  /*4c00*/  STS.U16 [R29+UR13+0x5300], R122 ;  /* 0x0053007a1d007988 */ /* 0x0001e2000800040d */
[----:B----4-:R-:W-:-:S03]  /*4c10*/  PRMT R130, RZ, 0x7610, R130 ;  /* 0x00007610ff827816 */ /* 0x010fc60000000082 */
[----:B------:R-:W3:Y:S01]  /*4c20*/  @!P3 LDG.E.U16 R120, desc[UR26][R40.64] ;  /* 0x0000001a2878b981 */ /* 0x000ee2000c1e1500 */
[----:B-1----:R-:W-:-:S03]  /*4c30*/  PRMT R134, RZ, 0x7610, R134 ;  /* 0x00007610ff867816 */ /* 0x002fc60000000086 */
[----:B------:R-:W4:Y:S01]  /*4c40*/  @!P3 LDG.E.U16 R126, desc[UR26][R52.64] ;  /* 0x0000001a347eb981 */ /* 0x000f22000c1e1500 */
[----:B0-----:R-:W-:-:S03]  /*4c50*/  PRMT R122, RZ, 0x7610, R122 ;  /* 0x00007610ff7a7816 */ /* 0x001fc6000000007a */
[----:B------:R-:W4:Y:S04]  /*4c60*/  @!P3 LDG.E.U16 R128, desc[UR26][R56.64] ;  /* 0x0000001a3880b981 */ /* 0x000f28000c1e1500 */
        /* <DEDUP_REMOVED lines=18> */
[----:B------:R-:W-:-:S04]  /*4d90*/  ULEA UR15, UR5, UR13, 0x3 ;  /* 0x0000000d050f7291 */ /* 0x000fc8000f8e18ff */
[----:B------:R-:W-:Y:S01]  /*4da0*/  UIADD3 UR15, UPT, UPT, UR15, 0x6000, URZ ;  /* 0x000060000f0f7890 */ /* 0x000fe2000fffe0ff */
[----:B--2---:R0:W-:Y:S04]  /*4db0*/  STS.U16 [R107+UR13+0x2000], R118 ;  /* 0x002000766b007988 */ /* 0x0041e8000800040d */
[----:B-----5:R0:W-:Y:S04]  /*4dc0*/  STS.U16 [R107+UR13+0x2600], R124 ;  /* 0x0026007c6b007988 */ /* 0x0201e8000800040d */
[----:B---3--:R0:W-:Y:S04]  /*4dd0*/  STS.U16 [R107+UR13+0x2200], R120 ;  /* 0x002200786b007988 */ /* 0x0081e8000800040d */
[----:B----4-:R0:W-:Y:S04]  /*4de0*/  STS.U16 [R107+UR13+0x2800], R126 ;  /* 0x0028007e6b007988 */ /* 0x0101e8000800040d */
        /* <DEDUP_REMOVED lines=22> */
[----:B-1----:R-:W1:Y:S02]  /*4f50*/  FENCE.VIEW.ASYNC.S ;  /* 0x00000000000073c6 */ /* 0x002e640000000000 */
[----:B-1----:R-:W-:Y:S06]  /*4f60*/  BAR.SYNC.DEFER_BLOCKING 0x0 ;  /* 0x0000000000007b1d */ /* 0x002fec0000010000 */
[----:B------:R-:W-:Y:S05]  /*4f70*/  @P0 BRA `(.L_x_9) ;  /* 0x00000000003c0947 */ /* 0x000fea0003800000 */
[----:B------:R-:W-:Y:S01]  /*4f80*/  UMOV UR20, UR8 ;  /* 0x0000000800147c82 */ /* 0x000fe20008000000 */
[----:B------:R-:W-:Y:S01]  /*4f90*/  UMOV UR21, 0x40004040 ;  /* 0x4000404000157882 */ /* 0x000fe20000000000 */
[----:B------:R-:W-:Y:S01]  /*4fa0*/  UMOV UR22, UR10 ;  /* 0x0000000a00167c82 */ /* 0x000fe20008000000 */
[----:B------:R-:W-:Y:S01]  /*4fb0*/  UMOV UR23, 0x80004020 ;  /* 0x8000402000177882 */ /* 0x000fe20000000000 */
[----:B------:R-:W-:Y:S01]  /*4fc0*/  UMOV UR24, 0x0 ;  /* 0x0000000000187882 */ /* 0x000fe20000000000 */
[----:B------:R-:W-:Y:S01]  /*4fd0*/  UMOV UR25, 0x4208010 ;  /* 0x0420801000197882 */ /* 0x000fe20000000000 */
[----:B------:R-:W-:Y:S01]  /*4fe0*/  UMOV UR6, UR15 ;  /* 0x0000000f00067c82 */ /* 0x000fe20008000000 */
[----:B------:R-:W-:Y:S01]  /*4ff0*/  UMOV UR7, URZ ;  /* 0x000000ff00077c82 */ /* 0x000fe20008000000 */
[----:B------:R-:W-:Y:S01]  /*5000*/  UMOV UR28, 0x0 ;  /* 0x00000000001c7882 */ /* 0x000fe20000000000 */
[----:B------:R-:W-:Y:S01]  /*5010*/  UMOV UR29, 0x4208010 ;  /* 0x04208010001d7882 */ /* 0x000fe20000000000 */
[----:B------:R1:W-:Y:S01]  /*5020*/  UTCHMMA gdesc[UR20], gdesc[UR22], tmem[UR12], tmem[UR24], idesc[UR25], UPT ;  /* 0x00ff1816140075ea */ /* 0x0003e2000b80000c */
[----:B------:R-:W-:Y:S01]  /*5030*/  UMOV UR6, UR6 ;  /* 0x0000000600067c82 */ /* 0x000fe20008000000 */
[----:B------:R1:W-:Y:S01]  /*5040*/  UTCHMMA gdesc[UR16], gdesc[UR18], tmem[UR12], tmem[UR28], idesc[UR29], UPT ;  /* 0x00ff1c12100075ea */ /* 0x0003e2000b80000c */
[----:B------:R1:W-:Y:S01]  /*5050*/  UTCBAR [UR6], URZ ;  /* 0x000000ff060073e9 */ /* 0x0003e200080000ff */
[----:B------:R-:W-:-:S02]  /*5060*/  NOP ;  /* 0x0000000000007918 */ /* 0x000fc40000000000 */
.L_x_9:
[----:B------:R-:W-:Y:S01]  /*5070*/  UIADD3 UR5, UPT, UPT, UR5, 0x1, URZ ;  /* 0x0000000105057890 */ /* 0x000fe2000fffe0ff */
[----:B------:R-:W-:Y:S02]  /*5080*/  VIADD R104, R104, 0xffffffff ;  /* 0xffffffff68687836 */ /* 0x000fe40000000000 */
[----:B------:R-:W-:Y:S01]  /*5090*/  VIADD R28, R28, 0xffffffe0 ;  /* 0xffffffe01c1c7836 */ /* 0x000fe20000000000 */
[----:B------:R-:W-:Y:S02]  /*50a0*/  UISETP.GT.AND UP0, UPT, UR5, 0x1, UPT ;  /* 0x000000010500788c */ /* 0x000fe4000bf04270 */
[----:B------:R-:W-:Y:S02]  /*50b0*/  ISETP.NE.U32.AND P3, PT, R104, RZ, PT ;  /* 0x000000ff6800720c */ /* 0x000fe40003f65070 */
[----:B-1----:R-:W-:Y:S02]  /*50c0*/  USEL UR6, URZ, 0x1, !UP0 ;  /* 0x00000001ff067887 */ /* 0x002fe4000c000000 */
[----:B------:R-:W-:-:S02]  /*50d0*/  USEL UR5, UR5, URZ, !UP0 ;  /* 0x000000ff05057287 */ /* 0x000fc4000c000000 */
[----:B------:R-:W-:-:S03]  /*50e0*/  ULOP3.LUT UR7, UR4, UR6, URZ, 0x3c, !UPT ;  /* 0x0000000604077292 */ /* 0x000fc6000f8e3cff */
[----:B------:R-:W-:-:S04]  /*50f0*/  UMOV UR6, UR4 ;  /* 0x0000000400067c82 */ /* 0x000fc80008000000 */
[----:B------:R-:W-:Y:S01]  /*5100*/  UMOV UR4, UR7 ;  /* 0x0000000700047c82 */ /* 0x000fe20008000000 */
[----:B------:R-:W-:Y:S05]  /*5110*/  @P3 BRA `(.L_x_10) ;  /* 0xfffffff000283947 */ /* 0x000fea000383ffff */
.L_x_7:
[----:B------:R-:W-:-:S13]  /*5120*/  ISETP.GE.AND P0, PT, R108, 0x20, PT ;  /* 0x000000206c00780c */ /* 0x000fda0003f06270 */
[----:B------:R-:W-:Y:S05]  /*5130*/  @!P0 BRA `(.L_x_11) ;  /* 0x0000000000108947 */ /* 0x000fea0003800000 */
[----:B------:R-:W-:-:S06]  /*5140*/  USHF.L.U32 UR6, UR6, 0x1f, URZ ;  /* 0x0000001f06067899 */ /* 0x000fcc00080006ff */
[----:B------:R-:W-:-:S04]  /*5150*/  IMAD.U32 R4, RZ, RZ, UR6 ;  /* 0x00000006ff047e24 */ /* 0x000fc8000f8e00ff */
[----:B------:R-:W1:Y:S02]  /*5160*/  SYNCS.PHASECHK.TRANS64.TRYWAIT P0, [UR15], R4 ;  /* 0x00000004ff0075a7 */ /* 0x000e64000800110f */
[----:B-1----:R-:W-:Y:S05]  /*5170*/  @!P0 BRA `(.L_x_12) ;  /* 0x0000002000708947 */ /* 0x002fea0003800000 */
.L_x_11:
[----:B------:R-:W-:Y:S01]  /*5180*/  BAR.SYNC.DEFER_BLOCKING 0x0 ;  /* 0x0000000000007b1d */ /* 0x000fe20000010000 */
[C---:B------:R-:W-:Y:S01]  /*5190*/  IMAD.SHL.U32 R70, R68.reuse, 0x80, RZ ;  /* 0x0000008044467824 */ /* 0x040fe200078e00ff */
[C---:B------:R-:W-:Y:S01]  /*51a0*/  LOP3.LUT R73, R68.reuse, 0x60, RZ, 0xc0, !PT ;  /* 0x0000006044497812 */ /* 0x040fe200078ec0ff */
[----:B------:R-:W-:Y:S01]  /*51b0*/  IMAD.SHL.U32 R69, R68, 0x10, RZ ;  /* 0x0000001044457824 */ /* 0x000fe200078e00ff */
[----:B------:R-:W-:Y:S02]  /*51c0*/  LOP3.LUT R68, R0, R3, RZ, 0xfc, !PT ;  /* 0x0000000300447212 */ /* 0x000fe400078efcff */
[----:B------:R-:W-:Y:S01]  /*51d0*/  LOP3.LUT R71, R70, 0x800, RZ, 0xc0, !PT ;  /* 0x0000080046477812 */ /* 0x000fe200078ec0ff */
[----:B0-----:R-:W0:Y:S01]  /*51e0*/  LDCU UR4, c[0x0][0x3b4] ;  /* 0x00007680ff0477ac */ /* 0x001e220008000800 */
[----:B------:R-:W-:Y:S02]  /*51f0*/  LOP3.LUT R70, R69, 0xf0, RZ, 0xc0, !PT ;  /* 0x000000f045467812 */ /* 0x000fe400078ec0ff */
[----:B------:R-:W-:Y:S01]  /*5200*/  LOP3.LUT R76, R0, 0x1e, R3, 0xfe, !PT ;  /* 0x0000001e004c7812 */ /* 0x000fe200078efe03 */
[----:B------:R-:W1:Y:S01]  /*5210*/  LDCU.128 UR8, c[0x0][0x390] ;  /* 0x00007200ff0877ac */ /* 0x000e620008000c00 */
[----:B------:R-:W-:-:S02]  /*5220*/  IADD3 R70, PT, PT, R70, UR13, R71 ;  /* 0x0000000d46467c10 */ /* 0x000fc4000fffe047 */
[C-C-:B------:R-:W-:Y:S02]  /*5230*/  LOP3.LUT R78, R0.reuse, 0x1c, R3.reuse, 0xfe, !PT ;  /* 0x0000001c004e7812 */ /* 0x140fe400078efe03 */
[C-C-:B------:R-:W-:Y:S01]  /*5240*/  LOP3.LUT R82, R0.reuse, 0x1a, R3.reuse, 0xfe, !PT ;  /* 0x0000001a00527812 */ /* 0x140fe200078efe03 */
[----:B------:R-:W-:Y:S01]  /*5250*/  IMAD R71, R73, 0x8, R70 ;  /* 0x0000000849477824 */ /* 0x000fe200078e0246 */
[C-C-:B------:R-:W-:Y:S02]  /*5260*/  LOP3.LUT R88, R0.reuse, 0x18, R3.reuse, 0xfe, !PT ;  /* 0x0000001800587812 */ /* 0x140fe400078efe03 */
[C-C-:B------:R-:W-:Y:S02]  /*5270*/  LOP3.LUT R92, R0.reuse, 0x16, R3.reuse, 0xfe, !PT ;  /* 0x00000016005c7812 */ /* 0x140fe400078efe03 */
[C-C-:B------:R-:W-:Y:S01]  /*5280*/  LOP3.LUT R94, R0.reuse, 0x14, R3.reuse, 0xfe, !PT ;  /* 0x00000014005e7812 */ /* 0x140fe200078efe03 */
[----:B------:R-:W2:Y:S02]  /*5290*/  @!P2 SYNCS.CCTL.IV [UR13+0x6000] ;  /* 0x00600000ff00a9b1 */ /* 0x000ea4000800000d */
[----:B--2---:R-:W-:Y:S01]  /*52a0*/  BAR.SYNC.DEFER_BLOCKING 0x0 ;  /* 0x0000000000007b1d */ /* 0x004fe20000010000 */
[----:B------:R-:W-:-:S02]  /*52b0*/  LOP3.LUT R74, R0, 0x12, R3, 0xfe, !PT ;  /* 0x00000012004a7812 */ /* 0x000fc400078efe03 */
[C-C-:B------:R-:W-:Y:S02]  /*52c0*/  LOP3.LUT R90, R0.reuse, 0x10, R3.reuse, 0xfe, !PT ;  /* 0x00000010005a7812 */ /* 0x140fe400078efe03 */
[C-C-:B------:R-:W-:Y:S02]  /*52d0*/  LOP3.LUT R86, R0.reuse, 0xe, R3.reuse, 0xfe, !PT ;  /* 0x0000000e00567812 */ /* 0x140fe400078efe03 */
[C-C-:B------:R-:W-:Y:S01]  /*52e0*/  LOP3.LUT R80, R0.reuse, 0xc, R3.reuse, 0xfe, !PT ;  /* 0x0000000c00507812 */ /* 0x140fe200078efe03 */
[----:B------:R-:W-:Y:S01]  /*52f0*/  LDTM.16dp32bit_t0_t15.x64 R4, tmem[UR14] ;  /* 0x0000000e000479ee */ /* 0x000fe20008b00000 */
[----:B------:R-:W2:Y:S01]  /*5300*/  LDTM.16dp32bit_t16_t31.x64 R4, tmem[UR14+0x40] ;  /* 0x0000400e000479ee */ /* 0x000ea20008b20000 */
[C-C-:B------:R-:W-:Y:S02]  /*5310*/  LOP3.LUT R72, R0.reuse, 0xa, R3.reuse, 0xfe, !PT ;  /* 0x0000000a00487812 */ /* 0x140fe400078efe03 */
[C-C-:B------:R-:W-:Y:S02]  /*5320*/  LOP3.LUT R70, R0.reuse, 0x8, R3.reuse, 0xfe, !PT ;  /* 0x0000000800467812 */ /* 0x140fe400078efe03 */
[----:B------:R-:W-:-:S02]  /*5330*/  LOP3.LUT R84, R0, 0x6, R3, 0xfe, !PT ;  /* 0x0000000600547812 */ /* 0x000fc400078efe03 */
[C-C-:B------:R-:W-:Y:S02]  /*5340*/  LOP3.LUT R104, R0.reuse, 0x4, R3.reuse, 0xfe, !PT ;  /* 0x0000000400687812 */ /* 0x140fe400078efe03 */
[----:B------:R-:W-:Y:S02]  /*5350*/  LOP3.LUT R106, R0, 0x2, R3, 0xfe, !PT ;  /* 0x00000002006a7812 */ /* 0x000fe400078efe03 */
[----:B------:R-:W-:Y:S01]  /*5360*/  LOP3.LUT R0, R69, 0x7f0, RZ, 0xc0, !PT ;  /* 0x000007f045007812 */ /* 0x000fe200078ec0ff */
[----:B------:R-:W3:Y:S01]  /*5370*/  LDC R3, c[0x0][0x3b8] ;  /* 0x0000ee00ff037b82 */ /* 0x000ee20000000800 */
[----:B-1----:R-:W-:-:S04]  /*5380*/  ISETP.GE.AND P0, PT, R2, UR10, PT ;  /* 0x0000000a02007c0c */ /* 0x002fc8000bf06270 */
[----:B------:R-:W-:Y:S02]  /*5390*/  ISETP.LT.AND P4, PT, R106, UR11, !P0 ;  /* 0x0000000b6a007c0c */ /* 0x000fe4000c781270 */
[----:B------:R-:W-:Y:S01]  /*53a0*/  ISETP.LT.AND P5, PT, R104, UR11, !P0 ;  /* 0x0000000b68007c0c */ /* 0x000fe2000c7a1270 */
[----:B------:R-:W1:Y:S01]  /*53b0*/  @!P2 SYNCS.CCTL.IV [UR13+0x6008] ;  /* 0x00600800ff00a9b1 */ /* 0x000e62000800000d */
[----:B------:R-:W-:Y:S01]  /*53c0*/  NOP ;  /* 0x0000000000007918 */ /* 0x000fe20000000000 */
[----:B------:R-:W-:Y:S02]  /*53d0*/  ISETP.LT.AND P2, PT, R68, UR11, !P0 ;  /* 0x0000000b44007c0c */ /* 0x000fe4000c741270 */
[----:B--2---:R-:W-:Y:S02]  /*53e0*/  F2FP.F16.F32.PACK_AB R4, R6, R4 ;  /* 0x000000040604723e */ /* 0x004fe400000000ff */
[----:B------:R-:W-:Y:S02]  /*53f0*/  F2FP.F16.F32.PACK_AB R100, R7, R5 ;  /* 0x000000050764723e */ /* 0x000fe400000000ff */
[----:B------:R-:W-:-:S02]  /*5400*/  F2FP.F16.F32.PACK_AB R5, R10, R8 ;  /* 0x000000080a05723e */ /* 0x000fc400000000ff */
[----:B------:R-:W-:Y:S02]  /*5410*/  F2FP.F16.F32.PACK_AB R101, R11, R9 ;  /* 0x000000090b65723e */ /* 0x000fe400000000ff */
[----:B------:R-:W-:Y:S02]  /*5420*/  F2FP.F16.F32.PACK_AB R6, R14, R12 ;  /* 0x0000000c0e06723e */ /* 0x000fe400000000ff */
[----:B------:R-:W-:Y:S02]  /*5430*/  F2FP.F16.F32.PACK_AB R102, R15, R13 ;  /* 0x0000000d0f66723e */ /* 0x000fe400000000ff */
[----:B------:R-:W-:Y:S02]  /*5440*/  F2FP.F16.F32.PACK_AB R7, R18, R16 ;  /* 0x000000101207723e */ /* 0x000fe400000000ff */
[----:B------:R-:W-:Y:S02]  /*5450*/  F2FP.F16.F32.PACK_AB R103, R19, R17 ;  /* 0x000000111367723e */ /* 0x000fe400000000ff */
[----:B------:R-:W-:Y:S01]  /*5460*/  F2FP.F16.F32.PACK_AB R16, R22, R20 ;  /* 0x000000141610723e */ /* 0x000fe200000000ff */
[----:B-1----:R-:W-:Y:S01]  /*5470*/  STS.128 [R71], R4 ;  /* 0x0000000447007388 */ /* 0x002fe20000000c00 */
[----:B------:R-:W-:-:S02]  /*5480*/  F2FP.F16.F32.PACK_AB R96, R23, R21 ;  /* 0x000000151760723e */ /* 0x000fc400000000ff */
[----:B------:R-:W-:Y:S01]  /*5490*/  F2FP.F16.F32.PACK_AB R17, R26, R24 ;  /* 0x000000181a11723e */ /* 0x000fe200000000ff */
[----:B------:R-:W-:Y:S01]  /*54a0*/  STS.128 [R71+0x400], R100 ;  /* 0x0004006447007388 */ /* 0x000fe20000000c00 */
[----:B------:R-:W-:Y:S02]  /*54b0*/  F2FP.F16.F32.PACK_AB R97, R27, R25 ;  /* 0x000000191b61723e */ /* 0x000fe400000000ff */
[----:B------:R-:W-:Y:S01]  /*54c0*/  F2FP.F16.F32.PACK_AB R18, R30, R28 ;  /* 0x0000001c1e12723e */ /* 0x000fe200000000ff */
[----:B------:R-:W-:Y:S01]  /*54d0*/  BAR.SYNC.DEFER_BLOCKING 0x0 ;  /* 0x0000000000007b1d */ /* 0x000fe20000010000 */
[----:B------:R-:W-:Y:S01]  /*54e0*/  F2FP.F16.F32.PACK_AB R98, R31, R29 ;  /* 0x0000001d1f62723e */ /* 0x000fe200000000ff */
[----:B0-----:R-:W-:Y:S01]  /*54f0*/  IMAD R28, R2, UR4, RZ ;  /* 0x00000004021c7c24 */ /* 0x001fe2000f8e02ff */
[----:B------:R-:W-:Y:S01]  /*5500*/  F2FP.F16.F32.PACK_AB R19, R34, R32 ;  /* 0x000000202213723e */ /* 0x000fe200000000ff */
[----:B---3--:R-:W-:Y:S01]  /*5510*/  IMAD R29, R68, R3, RZ ;  /* 0x00000003441d7224 */ /* 0x008fe200078e02ff */
[----:B------:R-:W-:-:S02]  /*5520*/  F2FP.F16.F32.PACK_AB R99, R35, R33 ;  /* 0x000000212363723e */ /* 0x000fc400000000ff */
[----:B------:R-:W-:Y:S02]  /*5530*/  F2FP.F16.F32.PACK_AB R36, R38, R36 ;  /* 0x000000242624723e */ /* 0x000fe400000000ff */
[----:B------:R-:W-:Y:S02]  /*5540*/  F2FP.F16.F32.PACK_AB R32, R39, R37 ;  /* 0x000000252720723e */ /* 0x000fe400000000ff */
[----:B------:R-:W-:Y:S02]  /*5550*/  F2FP.F16.F32.PACK_AB R37, R42, R40 ;  /* 0x000000282a25723e */ /* 0x000fe400000000ff */
[----:B------:R-:W-:Y:S01]  /*5560*/  F2FP.F16.F32.PACK_AB R33, R43, R41 ;  /* 0x000000292b21723e */ /* 0x000fe200000000ff */
[-C--:B------:R-:W-:Y:S01]  /*5570*/  IMAD R41, R80, R3.reuse, RZ ;  /* 0x0000000350297224 */ /* 0x080fe200078e02ff */
[----:B------:R-:W-:Y:S01]  /*5580*/  F2FP.F16.F32.PACK_AB R38, R46, R44 ;  /* 0x0000002c2e26723e */ /* 0x000fe200000000ff */
[----:B------:R-:W-:Y:S01]  /*5590*/  IMAD R43, R86, R3, RZ ;  /* 0x00000003562b7224 */ /* 0x000fe200078e02ff */
[----:B------:R-:W-:-:S02]  /*55a0*/  F2FP.F16.F32.PACK_AB R34, R47, R45 ;  /* 0x0000002d2f22723e */ /* 0x000fc400000000ff */
[----:B------:R-:W-:Y:S02]  /*55b0*/  F2FP.F16.F32.PACK_AB R39, R50, R48 ;  /* 0x000000303227723e */ /* 0x000fe400000000ff */
[----:B------:R-:W-:Y:S01]  /*55c0*/  F2FP.F16.F32.PACK_AB R35, R51, R49 ;  /* 0x000000313323723e */ /* 0x000fe200000000ff */
[----:B------:R-:W-:Y:S01]  /*55d0*/  IMAD R49, R94, R3, RZ ;  /* 0x000000035e317224 */ /* 0x000fe200078e02ff */
[----:B------:R-:W-:Y:S01]  /*55e0*/  F2FP.F16.F32.PACK_AB R52, R54, R52 ;  /* 0x000000343634723e */ /* 0x000fe200000000ff */
[----:B------:R-:W0:Y:S01]  /*55f0*/  LDS.128 R4, [R0+UR13] ;  /* 0x0000000d00047984 */ /* 0x000e220008000c00 */
[----:B------:R-:W-:Y:S01]  /*5600*/  F2FP.F16.F32.PACK_AB R44, R55, R53 ;  /* 0x00000035372c723e */ /* 0x000fe200000000ff */
[----:B------:R-:W-:Y:S01]  /*5610*/  IMAD R51, R92, R3, RZ ;  /* 0x000000035c337224 */ /* 0x000fe200078e02ff */
[----:B------:R-:W-:Y:S01]  /*5620*/  F2FP.F16.F32.PACK_AB R53, R58, R56 ;  /* 0x000000383a35723e */ /* 0x000fe200000000ff */
[----:B------:R-:W-:Y:S01]  /*5630*/  LDS.128 R8, [R0+UR13+0x800] ;  /* 0x0008000d00087984 */ /* 0x000fe20008000c00 */
[----:B------:R-:W-:Y:S01]  /*5640*/  F2FP.F16.F32.PACK_AB R45, R59, R57 ;  /* 0x000000393b2d723e */ /* 0x000fe200000000ff */
[----:B------:R-:W-:Y:S01]  /*5650*/  IMAD R57, R106, R3, RZ ;  /* 0x000000036a397224 */ /* 0x000fe200078e02ff */
[----:B------:R-:W-:Y:S01]  /*5660*/  F2FP.F16.F32.PACK_AB R54, R62, R60 ;  /* 0x0000003c3e36723e */ /* 0x000fe200000000ff */
[----:B------:R-:W-:Y:S01]  /*5670*/  BAR.SYNC.DEFER_BLOCKING 0x0 ;  /* 0x0000000000007b1d */ /* 0x000fe20000010000 */
[----:B------:R-:W-:Y:S01]  /*5680*/  F2FP.F16.F32.PACK_AB R46, R63, R61 ;  /* 0x0000003d3f2e723e */ /* 0x000fe200000000ff */
[----:B------:R-:W-:Y:S01]  /*5690*/  IMAD R59, R78, R3, RZ ;  /* 0x000000034e3b7224 */ /* 0x000fe200078e02ff */
[----:B------:R-:W-:-:S02]  /*56a0*/  F2FP.F16.F32.PACK_AB R55, R66, R64 ;  /* 0x000000404237723e */ /* 0x000fc400000000ff */
[----:B------:R-:W-:Y:S02]  /*56b0*/  F2FP.F16.F32.PACK_AB R47, R67, R65 ;  /* 0x00000041432f723e */ /* 0x000fe400000000ff */
[----:B------:R-:W-:-:S04]  /*56c0*/  LEA R2, P3, R28, UR8, 0x1 ;  /* 0x000000081c027c11 */ /* 0x000fc8000f8608ff */
[----:B------:R-:W-:Y:S02]  /*56d0*/  LEA.HI.X.SX32 R28, R28, UR9, 0x1, P3 ;  /* 0x000000091c1c7c11 */ /* 0x000fe400098f0eff */
[----:B------:R-:W-:-:S04]  /*56e0*/  LEA R30, P3, R29, R2, 0x1 ;  /* 0x000000021d1e7211 */ /* 0x000fc800078608ff */
[----:B------:R-:W-:Y:S01]  /*56f0*/  LEA.HI.X.SX32 R31, R29, R28, 0x1, P3 ;  /* 0x0000001c1d1f7211 */ /* 0x000fe200018f0eff */
[----:B------:R-:W-:Y:S01]  /*5700*/  IMAD R29, R3, 0x20, R29 ;  /* 0x00000020031d7824 */ /* 0x000fe200078e021d */
[----:B------:R-:W-:Y:S04]  /*5710*/  STS.128 [R71], R16 ;  /* 0x0000001047007388 */ /* 0x000fe80000000c00 */
[----:B------:R-:W-:Y:S01]  /*5720*/  STS.128 [R71+0x400], R96 ;  /* 0x0004006047007388 */ /* 0x000fe20000000c00 */
[----:B------:R-:W-:Y:S06]  /*5730*/  BAR.SYNC.DEFER_BLOCKING 0x0 ;  /* 0x0000000000007b1d */ /* 0x000fec0000010000 */
[----:B------:R-:W1:Y:S04]  /*5740*/  LDS.128 R20, [R0+UR13] ;  /* 0x0000000d00147984 */ /* 0x000e680008000c00 */
[----:B------:R-:W-:Y:S01]  /*5750*/  LDS.128 R12, [R0+UR13+0x800] ;  /* 0x0008000d000c7984 */ /* 0x000fe20008000c00 */
[----:B------:R-:W-:Y:S06]  /*5760*/  BAR.SYNC.DEFER_BLOCKING 0x0 ;  /* 0x0000000000007b1d */ /* 0x000fec0000010000 */
[----:B------:R2:W-:Y:S04]  /*5770*/  STS.128 [R71], R36 ;  /* 0x0000002447007388 */ /* 0x0005e80000000c00 */
[----:B------:R3:W-:Y:S01]  /*5780*/  STS.128 [R71+0x400], R32 ;  /* 0x0004002047007388 */ /* 0x0007e20000000c00 */
[----:B------:R-:W-:Y:S01]  /*5790*/  BAR.SYNC.DEFER_BLOCKING 0x0 ;  /* 0x0000000000007b1d */ /* 0x000fe20000010000 */
[----:B--2---:R-:W-:-:S02]  /*57a0*/  IMAD R37, R70, R3, RZ ;  /* 0x0000000346257224 */ /* 0x004fc400078e02ff */
[-C--:B------:R-:W-:Y:S02]  /*57b0*/  IMAD R39, R72, R3.reuse, RZ ;  /* 0x0000000348277224 */ /* 0x080fe400078e02ff */
[-C--:B---3--:R-:W-:Y:S02]  /*57c0*/  IMAD R33, R104, R3.reuse, RZ ;  /* 0x0000000368217224 */ /* 0x088fe400078e02ff */
[----:B------:R-:W-:-:S03]  /*57d0*/  IMAD R35, R84, R3, RZ ;  /* 0x0000000354237224 */ /* 0x000fc600078e02ff */
[-C--:B------:R-:W-:Y:S02]  /*57e0*/  LEA R32, P3, R33, R2.reuse, 0x1 ;  /* 0x0000000221207211 */ /* 0x080fe400078608ff */
[----:B------:R-:W-:Y:S02]  /*57f0*/  LEA R34, P6, R35, R2, 0x1 ;  /* 0x0000000223227211 */ /* 0x000fe400078c08ff */
[----:B------:R-:W-:Y:S02]  /*5800*/  LEA.HI.X.SX32 R33, R33, R28, 0x1, P3 ;  /* 0x0000001c21217211 */ /* 0x000fe400018f0eff */
[----:B------:R-:W-:Y:S01]  /*5810*/  LEA R38, P3, R39, R2, 0x1 ;  /* 0x0000000227267211 */ /* 0x000fe200078608ff */
[----:B------:R-:W2:Y:S01]  /*5820*/  LDS.128 R24, [R0+UR13] ;  /* 0x0000000d00187984 */ /* 0x000ea20008000c00 */
[----:B------:R-:W-:Y:S02]  /*5830*/  LEA.HI.X.SX32 R35, R35, R28, 0x1, P6 ;  /* 0x0000001c23237211 */ /* 0x000fe400030f0eff */
[----:B------:R-:W-:Y:S01]  /*5840*/  LEA R40, P6, R41, R2, 0x1 ;  /* 0x0000000229287211 */ /* 0x000fe200078c08ff */
[----:B------:R-:W-:Y:S01]  /*5850*/  LDS.128 R16, [R0+UR13+0x800] ;  /* 0x0008000d00107984 */ /* 0x000fe20008000c00 */
[----:B------:R-:W-:-:S02]  /*5860*/  LEA.HI.X.SX32 R39, R39, R28, 0x1, P3 ;  /* 0x0000001c27277211 */ /* 0x000fc400018f0eff */
[----:B------:R-:W-:Y:S01]  /*5870*/  LEA.HI.X.SX32 R41, R41, R28, 0x1, P6 ;  /* 0x0000001c29297211 */ /* 0x000fe200030f0eff */
[----:B------:R-:W-:Y:S06]  /*5880*/  BAR.SYNC.DEFER_BLOCKING 0x0 ;  /* 0x0000000000007b1d */ /* 0x000fec0000010000 */
[----:B------:R3:W-:Y:S04]  /*5890*/  STS.128 [R71], R52 ;  /* 0x0000003447007388 */ /* 0x0007e80000000c00 */
[----:B------:R4:W-:Y:S01]  /*58a0*/  STS.128 [R71+0x400], R44 ;  /* 0x0004002c47007388 */ /* 0x0009e20000000c00 */
[----:B------:R-:W-:Y:S01]  /*58b0*/  BAR.SYNC.DEFER_BLOCKING 0x0 ;  /* 0x0000000000007b1d */ /* 0x000fe20000010000 */
[----:B---3--:R-:W-:-:S02]  /*58c0*/  IMAD R53, R88, R3, RZ ;  /* 0x0000000358357224 */ /* 0x008fc400078e02ff */
[-C--:B------:R-:W-:Y:S02]  /*58d0*/  IMAD R55, R82, R3.reuse, RZ ;  /* 0x0000000352377224 */ /* 0x080fe400078e02ff */
[----:B----4-:R-:W-:-:S05]  /*58e0*/  IMAD R45, R90, R3, RZ ;  /* 0x000000035a2d7224 */ /* 0x010fca00078e02ff */
[----:B------:R-:W-:-:S04]  /*58f0*/  LEA R44, P3, R45, R2, 0x1 ;  /* 0x000000022d2c7211 */ /* 0x000fc800078608ff */
[----:B------:R-:W-:Y:S02]  /*5900*/  LEA.HI.X.SX32 R45, R45, R28, 0x1, P3 ;  /* 0x0000001c2d2d7211 */ /* 0x000fe400018f0eff */
[-C--:B------:R-:W-:Y:S01]  /*5910*/  LEA R50, P3, R51, R2.reuse, 0x1 ;  /* 0x0000000233327211 */ /* 0x080fe200078608ff */
[----:B0-----:R0:W-:Y:S01]  /*5920*/  @P2 STG.E.U16 desc[UR26][R30.64], R4 ;  /* 0x000000041e002986 */ /* 0x0011e2000c10151a */
[----:B------:R-:W-:Y:S02]  /*5930*/  LEA R36, P2, R37, R2, 0x1 ;  /* 0x0000000225247211 */ /* 0x000fe400078408ff */
[-C--:B------:R-:W-:Y:S02]  /*5940*/  LEA.HI.X.SX32 R51, R51, R28.reuse, 0x1, P3 ;  /* 0x0000001c33337211 */ /* 0x080fe400018f0eff */
[----:B------:R-:W-:Y:S02]  /*5950*/  LEA.HI.X.SX32 R37, R37, R28, 0x1, P2 ;  /* 0x0000001c25257211 */ /* 0x000fe400010f0eff */
[----:B------:R-:W-:-:S04]  /*5960*/  LEA R42, P2, R43, R2, 0x1 ;  /* 0x000000022b2a7211 */ /* 0x000fc800078408ff */
[----:B------:R-:W-:Y:S01]  /*5970*/  LEA.HI.X.SX32 R43, R43, R28, 0x1, P2 ;  /* 0x0000001c2b2b7211 */ /* 0x000fe200010f0eff */
[----:B0-----:R-:W-:Y:S01]  /*5980*/  IMAD R31, R74, R3, RZ ;  /* 0x000000034a1f7224 */ /* 0x001fe200078e02ff */
[-C--:B------:R-:W-:Y:S02]  /*5990*/  LEA R48, P2, R49, R2.reuse, 0x1 ;  /* 0x0000000231307211 */ /* 0x080fe400078408ff */
[-C--:B------:R-:W-:Y:S02]  /*59a0*/  LEA R30, P3, R57, R2.reuse, 0x1 ;  /* 0x00000002391e7211 */ /* 0x080fe400078608ff */
[----:B------:R-:W-:Y:S02]  /*59b0*/  LEA R46, P6, R31, R2, 0x1 ;  /* 0x000000021f2e7211 */ /* 0x000fe400078c08ff */
[-C--:B------:R-:W-:Y:S02]  /*59c0*/  LEA.HI.X.SX32 R49, R49, R28.reuse, 0x1, P2 ;  /* 0x0000001c31317211 */ /* 0x080fe400010f0eff */
[----:B------:R-:W-:-:S02]  /*59d0*/  LEA.HI.X.SX32 R47, R31, R28, 0x1, P6 ;  /* 0x0000001c1f2f7211 */ /* 0x000fc400030f0eff */
[-C--:B------:R-:W-:Y:S02]  /*59e0*/  LEA R52, P6, R53, R2.reuse, 0x1 ;  /* 0x0000000235347211 */ /* 0x080fe400078c08ff */
[----:B------:R-:W-:Y:S02]  /*59f0*/  LEA R54, P2, R55, R2, 0x1 ;  /* 0x0000000237367211 */ /* 0x000fe400078408ff */
[----:B------:R-:W-:Y:S02]  /*5a00*/  LEA.HI.X.SX32 R53, R53, R28, 0x1, P6 ;  /* 0x0000001c35357211 */ /* 0x000fe400030f0eff */
[----:B------:R-:W-:Y:S02]  /*5a10*/  LEA R56, P6, R59, R2, 0x1 ;  /* 0x000000023b387211 */ /* 0x000fe400078c08ff */
[-C--:B------:R-:W-:Y:S02]  /*5a20*/  LEA.HI.X.SX32 R55, R55, R28.reuse, 0x1, P2 ;  /* 0x0000001c37377211 */ /* 0x080fe400010f0eff */
[----:B------:R-:W-:-:S02]  /*5a30*/  LEA.HI.X.SX32 R31, R57, R28, 0x1, P3 ;  /* 0x0000001c391f7211 */ /* 0x000fc400018f0eff */
[----:B------:R-:W-:Y:S02]  /*5a40*/  ISETP.LT.AND P2, PT, R84, UR11, !P0 ;  /* 0x0000000b54007c0c */ /* 0x000fe4000c741270 */
[----:B------:R-:W-:Y:S02]  /*5a50*/  LEA.HI.X.SX32 R57, R59, R28, 0x1, P6 ;  /* 0x0000001c3b397211 */ /* 0x000fe400030f0eff */
[----:B------:R-:W-:Y:S02]  /*5a60*/  ISETP.LT.AND P6, PT, R70, UR11, !P0 ;  /* 0x0000000b46007c0c */ /* 0x000fe4000c7c1270 */
[----:B------:R-:W-:Y:S02]  /*5a70*/  PRMT R4, R4, 0x7632, R4 ;  /* 0x0000763204047816 */ /* 0x000fe40000000004 */
[----:B------:R-:W-:-:S03]  /*5a80*/  ISETP.LT.AND P3, PT, R72, UR11, !P0 ;  /* 0x0000000b48007c0c */ /* 0x000fc6000c761270 */
[----:B------:R0:W-:Y:S01]  /*5a90*/  @P4 STG.E.U16 desc[UR26][R30.64], R4 ;  /* 0x000000041e004986 */ /* 0x0001e2000c10151a */
[----:B------:R-:W-:-:S03]  /*5aa0*/  ISETP.LT.AND P4, PT, R80, UR11, !P0 ;  /* 0x0000000b50007c0c */ /* 0x000fc6000c781270 */
[----:B------:R3:W-:Y:S01]  /*5ab0*/  @P5 STG.E.U16 desc[UR26][R32.64], R5 ;  /* 0x0000000520005986 */ /* 0x0007e2000c10151a */
[----:B------:R-:W-:Y:S02]  /*5ac0*/  ISETP.LT.AND P5, PT, R86, UR11, !P0 ;  /* 0x0000000b56007c0c */ /* 0x000fe4000c7a1270 */
[----:B0-----:R-:W-:Y:S02]  /*5ad0*/  PRMT R31, R5, 0x7632, R31 ;  /* 0x00007632051f7816 */ /* 0x001fe4000000001f */
[----:B------:R-:W-:Y:S02]  /*5ae0*/  PRMT R30, R7, 0x7632, R30 ;  /* 0x00007632071e7816 */ /* 0x000fe4000000001e */
[----:B---3--:R-:W-:Y:S01]  /*5af0*/  PRMT R33, R6, 0x7632, R33 ;  /* 0x0000763206217816 */ /* 0x008fe20000000021 */
[----:B------:R0:W-:Y:S01]  /*5b00*/  @P2 STG.E.U16 desc[UR26][R34.64], R31 ;  /* 0x0000001f22002986 */ /* 0x0001e2000c10151a */
[----:B------:R-:W-:Y:S02]  /*5b10*/  ISETP.LT.AND P2, PT, R90, UR11, !P0 ;  /* 0x0000000b5a007c0c */ /* 0x000fe4000c741270 */
[----:B-1----:R-:W-:Y:S01]  /*5b20*/  PRMT R5, R20, 0x7632, R5 ;  /* 0x0000763214057816 */ /* 0x002fe20000000005 */
[----:B------:R1:W-:Y:S01]  /*5b30*/  @P6 STG.E.U16 desc[UR26][R36.64], R6 ;  /* 0x0000000624006986 */ /* 0x0003e2000c10151a */
[----:B------:R-:W-:-:S02]  /*5b40*/  ISETP.LT.AND P6, PT, R74, UR11, !P0 ;  /* 0x0000000b4a007c0c */ /* 0x000fc4000c7c1270 */
[----:B------:R-:W-:Y:S01]  /*5b50*/  LOP3.LUT R4, R68, 0x7c, RZ, 0xfc, !PT ;  /* 0x0000007c44047812 */ /* 0x000fe200078efcff */
[----:B------:R-:W-:Y:S01]  /*5b60*/  @P3 STG.E.U16 desc[UR26][R38.64], R33 ;  /* 0x0000002126003986 */ /* 0x000fe2000c10151a */
[----:B------:R-:W-:-:S03]  /*5b70*/  ISETP.LT.AND P3, PT, R94, UR11, !P0 ;  /* 0x0000000b5e007c0c */ /* 0x000fc6000c761270 */
[----:B------:R3:W-:Y:S01]  /*5b80*/  @P4 STG.E.U16 desc[UR26][R40.64], R7 ;  /* 0x0000000728004986 */ /* 0x0007e2000c10151a */
[----:B------:R-:W-:Y:S02]  /*5b90*/  ISETP.LT.AND P4, PT, R92, UR11, !P0 ;  /* 0x0000000b5c007c0c */ /* 0x000fe4000c781270 */
[----:B0-----:R-:W-:Y:S01]  /*5ba0*/  PRMT R31, R21, 0x7632, R31 ;  /* 0x00007632151f7816 */ /* 0x001fe2000000001f */
[----:B------:R0:W-:Y:S01]  /*5bb0*/  @P5 STG.E.U16 desc[UR26][R42.64], R30 ;  /* 0x0000001e2a005986 */ /* 0x0001e2000c10151a */
[----:B------:R-:W-:Y:S02]  /*5bc0*/  ISETP.LT.AND P5, PT, R88, UR11, !P0 ;  /* 0x0000000b58007c0c */ /* 0x000fe4000c7a1270 */
[----:B-1----:R-:W-:Y:S01]  /*5bd0*/  LOP3.LUT R6, R68, 0x22, RZ, 0xfc, !PT ;  /* 0x0000002244067812 */ /* 0x002fe200078efcff */
[----:B------:R1:W-:Y:S01]  /*5be0*/  @P2 STG.E.U16 desc[UR26][R44.64], R20 ;  /* 0x000000142c002986 */ /* 0x0003e2000c10151a */
[----:B------:R-:W-:Y:S02]  /*5bf0*/  ISETP.LT.AND P2, PT, R4, UR11, !P0 ;  /* 0x0000000b04007c0c */ /* 0x000fe4000c741270 */
[----:B------:R-:W-:Y:S01]  /*5c00*/  LOP3.LUT R4, R68, 0x20, RZ, 0xfc, !PT ;  /* 0x0000002044047812 */ /* 0x000fe200078efcff */
[----:B------:R4:W-:Y:S01]  /*5c10*/  @P6 STG.E.U16 desc[UR26][R46.64], R5 ;  /* 0x000000052e006986 */ /* 0x0009e2000c10151a */
[----:B------:R-:W-:-:S02]  /*5c20*/  ISETP.LT.AND P6, PT, R82, UR11, !P0 ;  /* 0x0000000b52007c0c */ /* 0x000fc4000c7c1270 */
[----:B---3--:R-:W-:Y:S01]  /*5c30*/  PRMT R7, R22, 0x7632, R7 ;  /* 0x0000763216077816 */ /* 0x008fe20000000007 */
[----:B------:R3:W-:Y:S01]  /*5c40*/  @P3 STG.E.U16 desc[UR26][R48.64], R21 ;  /* 0x0000001530003986 */ /* 0x0007e2000c10151a */
[----:B------:R-:W-:Y:S02]  /*5c50*/  ISETP.LT.AND P3, PT, R78, UR11, !P0 ;  /* 0x0000000b4e007c0c */ /* 0x000fe4000c761270 */
[----:B0-----:R-:W-:Y:S01]  /*5c60*/  PRMT R30, R23, 0x7632, R30 ;  /* 0x00007632171e7816 */ /* 0x001fe2000000001e */
[----:B------:R-:W-:Y:S01]  /*5c70*/  @P4 STG.E.U16 desc[UR26][R50.64], R31 ;  /* 0x0000001f32004986 */ /* 0x000fe2000c10151a */
[----:B------:R-:W-:Y:S02]  /*5c80*/  ISETP.LT.AND P4, PT, R4, UR11, !P0 ;  /* 0x0000000b04007c0c */ /* 0x000fe4000c781270 */
[----:B-1----:R-:W-:Y:S01]  /*5c90*/  LOP3.LUT R20, R68, 0x24, RZ, 0xfc, !PT ;  /* 0x0000002444147812 */ /* 0x002fe200078efcff */
[----:B------:R0:W-:Y:S01]  /*5ca0*/  @P5 STG.E.U16 desc[UR26][R52.64], R22 ;  /* 0x0000001634005986 */ /* 0x0001e2000c10151a */
[C---:B----4-:R-:W-:Y:S01]  /*5cb0*/  IMAD R5, R76.reuse, R3, RZ ;  /* 0x000000034c057224 */ /* 0x050fe200078e02ff */
[----:B------:R-:W-:-:S02]  /*5cc0*/  ISETP.LT.AND P5, PT, R76, UR11, !P0 ;  /* 0x0000000b4c007c0c */ /* 0x000fc4000c7a1270 */
[----:B------:R1:W-:Y:S01]  /*5cd0*/  @P6 STG.E.U16 desc[UR26][R54.64], R7 ;  /* 0x0000000736006986 */ /* 0x0003e2000c10151a */
[----:B---3--:R-:W-:Y:S01]  /*5ce0*/  IMAD R21, R3, 0x2, R29 ;  /* 0x0000000203157824 */ /* 0x008fe200078e021d */
[C---:B------:R-:W-:Y:S02]  /*5cf0*/  LEA R4, P6, R5.reuse, R2, 0x1 ;  /* 0x0000000205047211 */ /* 0x040fe400078c08ff */
[----:B------:R3:W-:Y:S01]  /*5d00*/  @P3 STG.E.U16 desc[UR26][R56.64], R23 ;  /* 0x0000001738003986 */ /* 0x0007e2000c10151a */
[----:B------:R-:W-:Y:S02]  /*5d10*/  ISETP.LT.AND P3, PT, R6, UR11, !P0 ;  /* 0x0000000b06007c0c */ /* 0x000fe4000c761270 */
[----:B------:R-:W-:Y:S02]  /*5d20*/  LEA.HI.X.SX32 R5, R5, R28, 0x1, P6 ;  /* 0x0000001c05057211 */ /* 0x000fe400030f0eff */
[C---:B------:R-:W-:Y:S02]  /*5d30*/  LEA R6, P6, R29.reuse, R2, 0x1 ;  /* 0x000000021d067211 */ /* 0x040fe400078c08ff */
[----:B0-----:R-:W-:Y:S01]  /*5d40*/  LOP3.LUT R22, R68, 0x28, RZ, 0xfc, !PT ;  /* 0x0000002844167812 */ /* 0x001fe200078efcff */
[----:B------:R0:W-:Y:S01]  /*5d50*/  @P5 STG.E.U16 desc[UR26][R4.64], R30 ;  /* 0x0000001e04005986 */ /* 0x0001e2000c10151a */
[----:B-1----:R-:W-:-:S02]  /*5d60*/  LEA.HI.X.SX32 R7, R29, R28, 0x1, P6 ;  /* 0x0000001c1d077211 */ /* 0x002fc400030f0eff */
[----:B------:R-:W-:Y:S01]  /*5d70*/  ISETP.LT.AND P5, PT, R20, UR11, !P0 ;  /* 0x0000000b14007c0c */ /* 0x000fe2000c7a1270 */
[----:B---3--:R-:W-:Y:S01]  /*5d80*/  IMAD R23, R3, 0x2, R21 ;  /* 0x0000000203177824 */ /* 0x008fe200078e0215 */
[C---:B------:R-:W-:Y:S01]  /*5d90*/  LEA R20, P6, R21.reuse, R2, 0x1 ;  /* 0x0000000215147211 */ /* 0x040fe200078c08ff */
[----:B--2---:R1:W-:Y:S01]  /*5da0*/  @P4 STG.E.U16 desc[UR26][R6.64], R24 ;  /* 0x0000001806004986 */ /* 0x0043e2000c10151a */
[----:B------:R-:W-:Y:S02]  /*5db0*/  ISETP.LT.AND P4, PT, R22, UR11, !P0 ;  /* 0x0000000b16007c0c */ /* 0x000fe4000c781270 */
[----:B------:R-:W-:Y:S02]  /*5dc0*/  LEA.HI.X.SX32 R21, R21, R28, 0x1, P6 ;  /* 0x0000001c15157211 */ /* 0x000fe400030f0eff */
[----:B------:R-:W-:Y:S01]  /*5dd0*/  LEA R22, P6, R23, R2, 0x1 ;  /* 0x0000000217167211 */ /* 0x000fe200078c08ff */
[----:B0-----:R-:W-:Y:S01]  /*5de0*/  IMAD R5, R3, 0x2, R23 ;  /* 0x0000000203057824 */ /* 0x001fe200078e0217 */
[----:B------:R-:W-:-:S02]  /*5df0*/  LOP3.LUT R29, R68, 0x26, RZ, 0xfc, !PT ;  /* 0x00000026441d7812 */ /* 0x000fc400078efcff */
[----:B------:R-:W-:Y:S02]  /*5e00*/  LEA.HI.X.SX32 R23, R23, R28, 0x1, P6 ;  /* 0x0000001c17177211 */ /* 0x000fe400030f0eff */
[----:B------:R-:W-:Y:S02]  /*5e10*/  LOP3.LUT R4, R68, 0x2a, RZ, 0xfc, !PT ;  /* 0x0000002a44047812 */ /* 0x000fe400078efcff */
[----:B-1----:R-:W-:Y:S02]  /*5e20*/  PRMT R7, R24, 0x7632, R7 ;  /* 0x0000763218077816 */ /* 0x002fe40000000007 */
[----:B------:R-:W-:Y:S02]  /*5e30*/  LEA R30, P6, R5, R2, 0x1 ;  /* 0x00000002051e7211 */ /* 0x000fe400078c08ff */
[----:B------:R-:W-:Y:S01]  /*5e40*/  PRMT R34, R25, 0x7632, R34 ;  /* 0x0000763219227816 */ /* 0x000fe20000000022 */
[----:B------:R0:W-:Y:S01]  /*5e50*/  @P3 STG.E.U16 desc[UR26][R20.64], R7 ;  /* 0x0000000714003986 */ /* 0x0001e2000c10151a */
[----:B------:R-:W-:Y:S01]  /*5e60*/  ISETP.LT.AND P3, PT, R29, UR11, !P0 ;  /* 0x0000000b1d007c0c */ /* 0x000fe2000c761270 */
[----:B------:R-:W-:Y:S01]  /*5e70*/  IMAD R29, R3, 0x2, R5 ;  /* 0x00000002031d7824 */ /* 0x000fe200078e0205 */
[----:B------:R-:W-:Y:S01]  /*5e80*/  LEA.HI.X.SX32 R31, R5, R28, 0x1, P6 ;  /* 0x0000001c051f7211 */ /* 0x000fe200030f0eff */
[----:B------:R1:W-:Y:S01]  /*5e90*/  @P5 STG.E.U16 desc[UR26][R22.64], R25 ;  /* 0x0000001916005986 */ /* 0x0003e2000c10151a */
[----:B------:R-:W-:-:S02]  /*5ea0*/  ISETP.LT.AND P5, PT, R4, UR11, !P0 ;  /* 0x0000000b04007c0c */ /* 0x000fc4000c7a1270 */
[C---:B------:R-:W-:Y:S01]  /*5eb0*/  LEA R32, P6, R29.reuse, R2, 0x1 ;  /* 0x000000021d207211 */ /* 0x040fe200078c08ff */
[----:B------:R-:W2:Y:S01]  /*5ec0*/  LDS.128 R4, [R0+UR13] ;  /* 0x0000000d00047984 */ /* 0x000ea20008000c00 */
[C---:B------:R-:W-:Y:S02]  /*5ed0*/  LOP3.LUT R24, R68.reuse, 0x2e, RZ, 0xfc, !PT ;  /* 0x0000002e44187812 */ /* 0x040fe400078efcff */
[----:B------:R-:W-:Y:S01]  /*5ee0*/  LEA.HI.X.SX32 R33, R29, R28, 0x1, P6 ;  /* 0x0000001c1d217211 */ /* 0x000fe200030f0eff */
[C---:B0-----:R-:W-:Y:S01]  /*5ef0*/  IMAD R21, R3.reuse, 0x2, R29 ;  /* 0x0000000203157824 */ /* 0x041fe200078e021d */
[----:B------:R-:W-:Y:S01]  /*5f00*/  LOP3.LUT R20, R68, 0x2c, RZ, 0xfc, !PT ;  /* 0x0000002c44147812 */ /* 0x000fe200078efcff */
[----:B------:R0:W-:Y:S02]  /*5f10*/  @P3 STG.E.U16 desc[UR26][R30.64], R34 ;  /* 0x000000221e003986 */ /* 0x0001e4000c10151a */
[----:B-1----:R-:W-:Y:S01]  /*5f20*/  IMAD R23, R3, 0x2, R21 ;  /* 0x0000000203177824 */ /* 0x002fe200078e0215 */
[----:B------:R-:W-:Y:S01]  /*5f30*/  ISETP.LT.AND P3, PT, R20, UR11, !P0 ;  /* 0x0000000b14007c0c */ /* 0x000fe2000c761270 */
[----:B------:R1:W-:Y:S01]  /*5f40*/  @P4 STG.E.U16 desc[UR26][R32.64], R26 ;  /* 0x0000001a20004986 */ /* 0x0003e2000c10151a */
[----:B------:R-:W-:Y:S01]  /*5f50*/  LEA R20, P6, R21, R2, 0x1 ;  /* 0x0000000215147211 */ /* 0x000fe200078c08ff */
[----:B------:R-:W-:Y:S01]  /*5f60*/  IMAD R25, R3, 0x2, R23 ;  /* 0x0000000203197824 */ /* 0x000fe200078e0217 */
[----:B------:R-:W-:-:S02]  /*5f70*/  LOP3.LUT R22, R68, 0x30, RZ, 0xfc, !PT ;  /* 0x0000003044167812 */ /* 0x000fc400078efcff */
[----:B------:R-:W-:Y:S01]  /*5f80*/  LEA.HI.X.SX32 R21, R21, R28, 0x1, P6 ;  /* 0x0000001c15157211 */ /* 0x000fe200030f0eff */
[----:B------:R-:W-:Y:S01]  /*5f90*/  IMAD R29, R3, 0x2, R25 ;  /* 0x00000002031d7824 */ /* 0x000fe200078e0219 */
[----:B------:R-:W-:Y:S02]  /*5fa0*/  ISETP.LT.AND P4, PT, R22, UR11, !P0 ;  /* 0x0000000b16007c0c */ /* 0x000fe4000c781270 */
[----:B0-----:R-:W-:Y:S02]  /*5fb0*/  PRMT R31, R26, 0x7632, R31 ;  /* 0x000076321a1f7816 */ /* 0x001fe4000000001f */
[----:B------:R-:W-:Y:S02]  /*5fc0*/  LEA R22, P6, R23, R2, 0x1 ;  /* 0x0000000217167211 */ /* 0x000fe400078c08ff */
[----:B-1----:R-:W-:Y:S01]  /*5fd0*/  LOP3.LUT R26, R68, 0x32, RZ, 0xfc, !PT ;  /* 0x00000032441a7812 */ /* 0x002fe200078efcff */
[----:B------:R0:W-:Y:S01]  /*5fe0*/  @P5 STG.E.U16 desc[UR26][R20.64], R31 ;  /* 0x0000001f14005986 */ /* 0x0001e2000c10151a */
[----:B------:R-:W-:-:S02]  /*5ff0*/  ISETP.LT.AND P5, PT, R24, UR11, !P0 ;  /* 0x0000000b18007c0c */ /* 0x000fc4000c7a1270 */
[----:B------:R-:W-:Y:S02]  /*6000*/  LEA.HI.X.SX32 R23, R23, R28, 0x1, P6 ;  /* 0x0000001c17177211 */ /* 0x000fe400030f0eff */
[----:B------:R-:W-:Y:S02]  /*6010*/  LEA R24, P6, R25, R2, 0x1 ;  /* 0x0000000219187211 */ /* 0x000fe400078c08ff */
[----:B------:R-:W-:Y:S01]  /*6020*/  PRMT R32, R27, 0x7632, R32 ;  /* 0x000076321b207816 */ /* 0x000fe20000000020 */
[----:B------:R1:W-:Y:S01]  /*6030*/  @P3 STG.E.U16 desc[UR26][R22.64], R27 ;  /* 0x0000001b16003986 */ /* 0x0003e2000c10151a */
[----:B------:R-:W-:Y:S02]  /*6040*/  LEA.HI.X.SX32 R25, R25, R28, 0x1, P6 ;  /* 0x0000001c19197211 */ /* 0x000fe400030f0eff */
[----:B------:R-:W-:Y:S01]  /*6050*/  LEA R30, P6, R29, R2, 0x1 ;  /* 0x000000021d1e7211 */ /* 0x000fe200078c08ff */
[----:B0-----:R-:W-:Y:S01]  /*6060*/  IMAD R21, R3, 0x2, R29 ;  /* 0x0000000203157824 */ /* 0x001fe200078e021d */
[----:B------:R-:W-:Y:S01]  /*6070*/  LOP3.LUT R20, R68, 0x34, RZ, 0xfc, !PT ;  /* 0x0000003444147812 */ /* 0x000fe200078efcff */
[----:B------:R0:W-:Y:S01]  /*6080*/  @P5 STG.E.U16 desc[UR26][R24.64], R32 ;  /* 0x0000002018005986 */ /* 0x0001e2000c10151a */
[----:B------:R-:W-:-:S02]  /*6090*/  ISETP.LT.AND P3, PT, R26, UR11, !P0 ;  /* 0x0000000b1a007c0c */ /* 0x000fc4000c761270 */
[----:B------:R-:W-:Y:S02]  /*60a0*/  LEA.HI.X.SX32 R31, R29, R28, 0x1, P6 ;  /* 0x0000001c1d1f7211 */ /* 0x000fe400030f0eff */
[----:B------:R-:W-:Y:S01]  /*60b0*/  ISETP.LT.AND P5, PT, R20, UR11, !P0 ;  /* 0x0000000b14007c0c */ /* 0x000fe2000c7a1270 */
[----:B-1----:R-:W-:Y:S01]  /*60c0*/  IMAD R23, R3, 0x2, R21 ;  /* 0x0000000203177824 */ /* 0x002fe200078e0215 */
[C---:B------:R-:W-:Y:S01]  /*60d0*/  LEA R20, P6, R21.reuse, R2, 0x1 ;  /* 0x0000000215147211 */ /* 0x040fe200078c08ff */
[----:B--2---:R1:W-:Y:S01]  /*60e0*/  @P4 STG.E.U16 desc[UR26][R30.64], R4 ;  /* 0x000000041e004986 */ /* 0x0043e2000c10151a */
[----:B------:R-:W-:Y:S02]  /*60f0*/  LOP3.LUT R22, R68, 0x38, RZ, 0xfc, !PT ;  /* 0x0000003844167812 */ /* 0x000fe400078efcff */
[----:B------:R-:W-:Y:S01]  /*6100*/  LEA.HI.X.SX32 R21, R21, R28, 0x1, P6 ;  /* 0x0000001c15157211 */ /* 0x000fe200030f0eff */
[----:B0-----:R-:W-:Y:S01]  /*6110*/  IMAD R25, R3, 0x2, R23 ;  /* 0x0000000203197824 */ /* 0x001fe200078e0217 */
[----:B------:R-:W-:-:S02]  /*6120*/  PRMT R29, R4, 0x7632, R29 ;  /* 0x00007632041d7816 */ /* 0x000fc4000000001d */
[----:B------:R-:W-:Y:S01]  /*6130*/  LOP3.LUT R26, R68, 0x36, RZ, 0xfc, !PT ;  /* 0x00000036441a7812 */ /* 0x000fe200078efcff */
[----:B------:R-:W-:Y:S01]  /*6140*/  IMAD R27, R3, 0x2, R25 ;  /* 0x00000002031b7824 */ /* 0x000fe200078e0219 */
[----:B------:R-:W-:Y:S01]  /*6150*/  ISETP.LT.AND P4, PT, R22, UR11, !P0 ;  /* 0x0000000b16007c0c */ /* 0x000fe2000c781270 */
[----:B------:R0:W-:Y:S01]  /*6160*/  @P3 STG.E.U16 desc[UR26][R20.64], R29 ;  /* 0x0000001d14003986 */ /* 0x0001e2000c10151a */
[C---:B------:R-:W-:Y:S02]  /*6170*/  LEA R22, P6, R23.reuse, R2, 0x1 ;  /* 0x0000000217167211 */ /* 0x040fe400078c08ff */
[----:B------:R-:W-:Y:S02]  /*6180*/  ISETP.LT.AND P3, PT, R26, UR11, !P0 ;  /* 0x0000000b1a007c0c */ /* 0x000fe4000c761270 */
[----:B------:R-:W-:Y:S02]  /*6190*/  LEA.HI.X.SX32 R23, R23, R28, 0x1, P6 ;  /* 0x0000001c17177211 */ /* 0x000fe400030f0eff */
[----:B------:R-:W-:-:S02]  /*61a0*/  LEA R24, P6, R25, R2, 0x1 ;  /* 0x0000000219187211 */ /* 0x000fc400078c08ff */
[----:B-1----:R-:W-:Y:S01]  /*61b0*/  LOP3.LUT R4, R68, 0x3a, RZ, 0xfc, !PT ;  /* 0x0000003a44047812 */ /* 0x002fe200078efcff */
[----:B------:R1:W-:Y:S01]  /*61c0*/  @P5 STG.E.U16 desc[UR26][R22.64], R5 ;  /* 0x0000000516005986 */ /* 0x0003e2000c10151a */
[----:B------:R-:W-:Y:S01]  /*61d0*/  LEA.HI.X.SX32 R25, R25, R28, 0x1, P6 ;  /* 0x0000001c19197211 */ /* 0x000fe200030f0eff */
[----:B0-----:R-:W-:Y:S01]  /*61e0*/  IMAD R21, R3, 0x2, R27 ;  /* 0x0000000203157824 */ /* 0x001fe200078e021b */
[C---:B------:R-:W-:Y:S02]  /*61f0*/  LEA R26, P6, R27.reuse, R2, 0x1 ;  /* 0x000000021b1a7211 */ /* 0x040fe400078c08ff */
[----:B------:R-:W-:Y:S02]  /*6200*/  ISETP.LT.AND P5, PT, R4, UR11, !P0 ;  /* 0x0000000b04007c0c */ /* 0x000fe4000c7a1270 */
[----:B------:R-:W-:Y:S02]  /*6210*/  LOP3.LUT R4, R68, 0x3c, RZ, 0xfc, !PT ;  /* 0x0000003c44047812 */ /* 0x000fe400078efcff */
[----:B------:R-:W-:-:S02]  /*6220*/  LEA.HI.X.SX32 R27, R27, R28, 0x1, P6 ;  /* 0x0000001c1b1b7211 */ /* 0x000fc400030f0eff */
[----:B------:R-:W-:Y:S02]  /*6230*/  LEA R20, P6, R21, R2, 0x1 ;  /* 0x0000000215147211 */ /* 0x000fe400078c08ff */
[----:B-1----:R-:W-:Y:S01]  /*6240*/  PRMT R23, R5, 0x7632, R23 ;  /* 0x0000763205177816 */ /* 0x002fe20000000017 */
[----:B------:R-:W-:Y:S01]  /*6250*/  IMAD R5, R3, 0x2, R21 ;  /* 0x0000000203057824 */ /* 0x000fe200078e0215 */
[----:B------:R-:W-:Y:S02]  /*6260*/  LEA.HI.X.SX32 R21, R21, R28, 0x1, P6 ;  /* 0x0000001c15157211 */ /* 0x000fe400030f0eff */
[----:B------:R-:W-:Y:S01]  /*6270*/  LOP3.LUT R22, R68, 0x3e, RZ, 0xfc, !PT ;  /* 0x0000003e44167812 */ /* 0x000fe200078efcff */
[----:B------:R0:W-:Y:S01]  /*6280*/  @P3 STG.E.U16 desc[UR26][R24.64], R23 ;  /* 0x0000001718003986 */ /* 0x0001e2000c10151a */
[----:B------:R-:W-:Y:S02]  /*6290*/  ISETP.LT.AND P3, PT, R4, UR11, !P0 ;  /* 0x0000000b04007c0c */ /* 0x000fe4000c761270 */
[----:B------:R-:W-:Y:S01]  /*62a0*/  LOP3.LUT R4, R68, 0x40, RZ, 0xfc, !PT ;  /* 0x0000004044047812 */ /* 0x000fe200078efcff */
[----:B------:R1:W-:Y:S03]  /*62b0*/  @P4 STG.E.U16 desc[UR26][R26.64], R6 ;  /* 0x000000061a004986 */ /* 0x0003e6000c10151a */
[----:B------:R-:W-:-:S02]  /*62c0*/  ISETP.LT.AND P4, PT, R4, UR11, !P0 ;  /* 0x0000000b04007c0c */ /* 0x000fc4000c781270 */
[----:B------:R-:W-:Y:S01]  /*62d0*/  LEA R4, P6, R5, R2, 0x1 ;  /* 0x0000000205047211 */ /* 0x000fe200078c08ff */
[----:B0-----:R-:W-:-:S03]  /*62e0*/  IMAD R23, R3, 0x2, R5 ;  /* 0x0000000203177824 */ /* 0x001fc600078e0205 */
[----:B------:R-:W-:Y:S02]  /*62f0*/  LEA.HI.X.SX32 R5, R5, R28, 0x1, P6 ;  /* 0x0000001c05057211 */ /* 0x000fe400030f0eff */
[----:B-1----:R-:W-:Y:S01]  /*6300*/  PRMT R27, R6, 0x7632, R27 ;  /* 0x00007632061b7816 */ /* 0x002fe2000000001b */
[----:B------:R-:W-:Y:S01]  /*6310*/  IMAD R25, R3, 0x2, R23 ;  /* 0x0000000203197824 */ /* 0x000fe200078e0217 */
[----:B------:R-:W-:Y:S02]  /*6320*/  LOP3.LUT R6, R68, 0x42, RZ, 0xfc, !PT ;  /* 0x0000004244067812 */ /* 0x000fe400078efcff */
[----:B------:R-:W-:Y:S01]  /*6330*/  PRMT R26, R7, 0x7632, R26 ;  /* 0x00007632071a7816 */ /* 0x000fe2000000001a */
[----:B------:R0:W-:Y:S01]  /*6340*/  @P5 STG.E.U16 desc[UR26][R20.64], R27 ;  /* 0x0000001b14005986 */ /* 0x0001e2000c10151a */
[----:B------:R-:W-:Y:S02]  /*6350*/  ISETP.LT.AND P5, PT, R22, UR11, !P0 ;  /* 0x0000000b16007c0c */ /* 0x000fe4000c7a1270 */
[----:B------:R-:W-:Y:S01]  /*6360*/  LEA R22, P6, R23, R2, 0x1 ;  /* 0x0000000217167211 */ /* 0x000fe200078c08ff */
[----:B------:R1:W-:Y:S01]  /*6370*/  @P3 STG.E.U16 desc[UR26][R4.64], R7 ;  /* 0x0000000704003986 */ /* 0x0003e2000c10151a */
[----:B------:R-:W-:-:S02]  /*6380*/  ISETP.LT.AND P3, PT, R6, UR11, !P0 ;  /* 0x0000000b06007c0c */ /* 0x000fc4000c761270 */
[----:B------:R-:W-:Y:S02]  /*6390*/  LEA.HI.X.SX32 R23, R23, R28, 0x1, P6 ;  /* 0x0000001c17177211 */ /* 0x000fe400030f0eff */
[----:B------:R-:W-:Y:S02]  /*63a0*/  LEA R24, P6, R25, R2, 0x1 ;  /* 0x0000000219187211 */ /* 0x000fe400078c08ff */
[----:B------:R-:W-:Y:S01]  /*63b0*/  LOP3.LUT R6, R68, 0x44, RZ, 0xfc, !PT ;  /* 0x0000004444067812 */ /* 0x000fe200078efcff */
[----:B0-----:R-:W-:Y:S01]  /*63c0*/  IMAD R21, R3, 0x2, R25 ;  /* 0x0000000203157824 */ /* 0x001fe200078e0219 */
[----:B------:R-:W-:Y:S01]  /*63d0*/  LEA.HI.X.SX32 R25, R25, R28, 0x1, P6 ;  /* 0x0000001c19197211 */ /* 0x000fe200030f0eff */
[----:B------:R0:W-:Y:S01]  /*63e0*/  @P5 STG.E.U16 desc[UR26][R22.64], R26 ;  /* 0x0000001a16005986 */ /* 0x0001e2000c10151a */
[----:B------:R-:W-:Y:S01]  /*63f0*/  ISETP.LT.AND P5, PT, R6, UR11, !P0 ;  /* 0x0000000b06007c0c */ /* 0x000fe2000c7a1270 */
[----:B-1----:R-:W-:Y:S01]  /*6400*/  IMAD R5, R3, 0x2, R21 ;  /* 0x0000000203057824 */ /* 0x002fe200078e0215 */
[----:B------:R-:W-:Y:S01]  /*6410*/  LEA R20, P6, R21, R2, 0x1 ;  /* 0x0000000215147211 */ /* 0x000fe200078c08ff */
[----:B------:R1:W-:Y:S01]  /*6420*/  @P4 STG.E.U16 desc[UR26][R24.64], R8 ;  /* 0x0000000818004986 */ /* 0x0003e2000c10151a */
[----:B------:R-:W-:Y:S01]  /*6430*/  LOP3.LUT R4, R68, 0x48, RZ, 0xfc, !PT ;  /* 0x0000004844047812 */ /* 0x000fe200078efcff */
[----:B------:R-:W-:Y:S01]  /*6440*/  IMAD R7, R3, 0x2, R5 ;  /* 0x0000000203077824 */ /* 0x000fe200078e0205 */
[----:B------:R-:W-:-:S02]  /*6450*/  LEA.HI.X.SX32 R21, R21, R28, 0x1, P6 ;  /* 0x0000001c15157211 */ /* 0x000fc400030f0eff */
[----:B------:R-:W-:Y:S02]  /*6460*/  ISETP.LT.AND P4, PT, R4, UR11, !P0 ;  /* 0x0000000b04007c0c */ /* 0x000fe4000c781270 */
[----:B------:R-:W-:Y:S01]  /*6470*/  LOP3.LUT R6, R68, 0x46, RZ, 0xfc, !PT ;  /* 0x0000004644067812 */ /* 0x000fe200078efcff */
[----:B0-----:R-:W-:Y:S01]  /*6480*/  IMAD R23, R3, 0x2, R7 ;  /* 0x0000000203177824 */ /* 0x001fe200078e0207 */
[C---:B------:R-:W-:Y:S02]  /*6490*/  LEA R4, P6, R5.reuse, R2, 0x1 ;  /* 0x0000000205047211 */ /* 0x040fe400078c08ff */
[----:B-1----:R-:W-:Y:S02]  /*64a0*/  PRMT R25, R8, 0x7632, R25 ;  /* 0x0000763208197816 */ /* 0x002fe40000000019 */
[----:B------:R-:W-:Y:S02]  /*64b0*/  LEA.HI.X.SX32 R5, R5, R28, 0x1, P6 ;  /* 0x0000001c05057211 */ /* 0x000fe400030f0eff */
[----:B------:R-:W-:Y:S01]  /*64c0*/  LOP3.LUT R8, R68, 0x4a, RZ, 0xfc, !PT ;  /* 0x0000004a44087812 */ /* 0x000fe200078efcff */
[----:B------:R0:W-:Y:S01]  /*64d0*/  @P3 STG.E.U16 desc[UR26][R20.64], R25 ;  /* 0x0000001914003986 */ /* 0x0001e2000c10151a */
[----:B------:R-:W-:-:S02]  /*64e0*/  ISETP.LT.AND P3, PT, R6, UR11, !P0 ;  /* 0x0000000b06007c0c */ /* 0x000fc4000c761270 */
[----:B------:R-:W-:Y:S01]  /*64f0*/  LEA R6, P6, R7, R2, 0x1 ;  /* 0x0000000207067211 */ /* 0x000fe200078c08ff */
[----:B------:R1:W-:Y:S01]  /*6500*/  @P5 STG.E.U16 desc[UR26][R4.64], R9 ;  /* 0x0000000904005986 */ /* 0x0003e2000c10151a */
[----:B------:R-:W-:Y:S02]  /*6510*/  PRMT R24, R9, 0x7632, R24 ;  /* 0x0000763209187816 */ /* 0x000fe40000000018 */
[----:B------:R-:W-:Y:S02]  /*6520*/  LEA.HI.X.SX32 R7, R7, R28, 0x1, P6 ;  /* 0x0000001c07077211 */ /* 0x000fe400030f0eff */
[----:B------:R-:W-:Y:S02]  /*6530*/  LEA R22, P6, R23, R2, 0x1 ;  /* 0x0000000217167211 */ /* 0x000fe400078c08ff */
[----:B------:R-:W-:Y:S01]  /*6540*/  ISETP.LT.AND P5, PT, R8, UR11, !P0 ;  /* 0x0000000b08007c0c */ /* 0x000fe2000c7a1270 */
[----:B0-----:R-:W-:Y:S01]  /*6550*/  IMAD R21, R3, 0x2, R23 ;  /* 0x0000000203157824 */ /* 0x001fe200078e0217 */
[----:B------:R-:W-:Y:S01]  /*6560*/  LOP3.LUT R8, R68, 0x4c, RZ, 0xfc, !PT ;  /* 0x0000004c44087812 */ /* 0x000fe200078efcff */
[----:B------:R0:W-:Y:S01]  /*6570*/  @P3 STG.E.U16 desc[UR26][R6.64], R24 ;  /* 0x0000001806003986 */ /* 0x0001e2000c10151a */
[----:B------:R-:W-:Y:S01]  /*6580*/  LEA.HI.X.SX32 R23, R23, R28, 0x1, P6 ;  /* 0x0000001c17177211 */ /* 0x000fe200030f0eff */
[----:B-1----:R-:W-:Y:S01]  /*6590*/  IMAD R5, R3, 0x2, R21 ;  /* 0x0000000203057824 */ /* 0x002fe200078e0215 */
[----:B------:R-:W-:-:S02]  /*65a0*/  LEA R20, P6, R21, R2, 0x1 ;  /* 0x0000000215147211 */ /* 0x000fc400078c08ff */
[----:B------:R-:W-:Y:S01]  /*65b0*/  LOP3.LUT R4, R68, 0x50, RZ, 0xfc, !PT ;  /* 0x0000005044047812 */ /* 0x000fe200078efcff */
[----:B------:R1:W-:Y:S01]  /*65c0*/  @P4 STG.E.U16 desc[UR26][R22.64], R10 ;  /* 0x0000000a16004986 */ /* 0x0003e2000c10151a */
[----:B------:R-:W-:Y:S02]  /*65d0*/  ISETP.LT.AND P3, PT, R8, UR11, !P0 ;  /* 0x0000000b08007c0c */ /* 0x000fe4000c761270 */
[----:B------:R-:W-:Y:S02]  /*65e0*/  LEA.HI.X.SX32 R21, R21, R28, 0x1, P6 ;  /* 0x0000001c15157211 */ /* 0x000fe400030f0eff */
[----:B------:R-:W-:Y:S01]  /*65f0*/  ISETP.LT.AND P4, PT, R4, UR11, !P0 ;  /* 0x0000000b04007c0c */ /* 0x000fe2000c781270 */
[----:B0-----:R-:W-:Y:S01]  /*6600*/  IMAD R7, R3, 0x2, R5 ;  /* 0x0000000203077824 */ /* 0x001fe200078e0205 */
[----:B------:R-:W-:Y:S02]  /*6610*/  LEA R4, P6, R5, R2, 0x1 ;  /* 0x0000000205047211 */ /* 0x000fe400078c08ff */
[----:B------:R-:W-:Y:S01]  /*6620*/  LOP3.LUT R8, R68, 0x4e, RZ, 0xfc, !PT ;  /* 0x0000004e44087812 */ /* 0x000fe200078efcff */
[----:B------:R-:W-:Y:S01]  /*6630*/  IMAD R9, R3, 0x2, R7 ;  /* 0x0000000203097824 */ /* 0x000fe200078e0207 */
[----:B------:R-:W-:-:S02]  /*6640*/  LEA.HI.X.SX32 R5, R5, R28, 0x1, P6 ;  /* 0x0000001c05057211 */ /* 0x000fc400030f0eff */
[----:B-1----:R-:W-:Y:S02]  /*6650*/  PRMT R23, R10, 0x7632, R23 ;  /* 0x000076320a177816 */ /* 0x002fe40000000017 */
[----:B------:R-:W-:Y:S02]  /*6660*/  LEA R6, P6, R7, R2, 0x1 ;  /* 0x0000000207067211 */ /* 0x000fe400078c08ff */
[----:B------:R-:W-:Y:S01]  /*6670*/  PRMT R22, R11, 0x7632, R22 ;  /* 0x000076320b167816 */ /* 0x000fe20000000016 */
[----:B------:R0:W-:Y:S01]  /*6680*/  @P5 STG.E.U16 desc[UR26][R20.64], R23 ;  /* 0x0000001714005986 */ /* 0x0001e2000c10151a */
[----:B------:R-:W-:Y:S02]  /*6690*/  ISETP.LT.AND P5, PT, R8, UR11, !P0 ;  /* 0x0000000b08007c0c */ /* 0x000fe4000c7a1270 */
[----:B------:R-:W-:Y:S01]  /*66a0*/  LOP3.LUT R8, R68, 0x52, RZ, 0xfc, !PT ;  /* 0x0000005244087812 */ /* 0x000fe200078efcff */
[----:B------:R1:W-:Y:S01]  /*66b0*/  @P3 STG.E.U16 desc[UR26][R4.64], R11 ;  /* 0x0000000b04003986 */ /* 0x0003e2000c10151a */
[----:B------:R-:W-:-:S02]  /*66c0*/  LEA.HI.X.SX32 R7, R7, R28, 0x1, P6 ;  /* 0x0000001c07077211 */ /* 0x000fc400030f0eff */
[----:B------:R-:W-:Y:S02]  /*66d0*/  ISETP.LT.AND P3, PT, R8, UR11, !P0 ;  /* 0x0000000b08007c0c */ /* 0x000fe4000c761270 */
        /* <DEDUP_REMOVED lines=9> */
[----:B------:R-:W-:-:S02]  /*6770*/  LOP3.LUT R4, R68, 0x58, RZ, 0xfc, !PT ;  /* 0x0000005844047812 */ /* 0x000fc400078efcff */
[----:B------:R-:W-:Y:S02]  /*6780*/  LEA.HI.X.SX32 R21, R21, R28, 0x1, P6 ;  /* 0x0000001c15157211 */ /* 0x000fe400030f0eff */
[----:B------:R-:W-:Y:S02]  /*6790*/  PRMT R11, R12, 0x7632, R11 ;  /* 0x000076320c0b7816 */ /* 0x000fe4000000000b */
[----:B------:R-:W-:Y:S01]  /*67a0*/  LOP3.LUT R10, R68, 0x56, RZ, 0xfc, !PT ;  /* 0x00000056440a7812 */ /* 0x000fe200078efcff */
[----:B0-----:R-:W-:Y:S01]  /*67b0*/  IMAD R7, R3, 0x2, R5 ;  /* 0x0000000203077824 */ /* 0x001fe200078e0205 */
[----:B------:R-:W-:Y:S01]  /*67c0*/  ISETP.LT.AND P4, PT, R4, UR11, !P0 ;  /* 0x0000000b04007c0c */ /* 0x000fe2000c781270 */
[----:B------:R0:W-:Y:S01]  /*67d0*/  @P3 STG.E.U16 desc[UR26][R20.64], R11 ;  /* 0x0000000b14003986 */ /* 0x0001e2000c10151a */
[----:B------:R-:W-:Y:S01]  /*67e0*/  LEA R4, P6, R5, R2, 0x1 ;  /* 0x0000000205047211 */ /* 0x000fe200078c08ff */
[----:B-1----:R-:W-:Y:S01]  /*67f0*/  IMAD R9, R3, 0x2, R7 ;  /* 0x0000000203097824 */ /* 0x002fe200078e0207 */
[----:B------:R-:W-:-:S02]  /*6800*/  ISETP.LT.AND P3, PT, R10, UR11, !P0 ;  /* 0x0000000b0a007c0c */ /* 0x000fc4000c761270 */
[----:B------:R-:W-:Y:S02]  /*6810*/  LEA.HI.X.SX32 R5, R5, R28, 0x1, P6 ;  /* 0x0000001c05057211 */ /* 0x000fe400030f0eff */
[----:B------:R-:W-:Y:S02]  /*6820*/  LOP3.LUT R8, R68, 0x5a, RZ, 0xfc, !PT ;  /* 0x0000005a44087812 */ /* 0x000fe400078efcff */
[----:B------:R-:W-:Y:S01]  /*6830*/  LEA R6, P6, R7, R2, 0x1 ;  /* 0x0000000207067211 */ /* 0x000fe200078c08ff */
[----:B------:R1:W-:Y:S01]  /*6840*/  @P5 STG.E.U16 desc[UR26][R4.64], R13 ;  /* 0x0000000d04005986 */ /* 0x0003e2000c10151a */
[----:B------:R-:W-:Y:S01]  /*6850*/  ISETP.LT.AND P5, PT, R8, UR11, !P0 ;  /* 0x0000000b08007c0c */ /* 0x000fe2000c7a1270 */
[----:B0-----:R-:W-:Y:S01]  /*6860*/  IMAD R11, R3, 0x2, R9 ;  /* 0x00000002030b7824 */ /* 0x001fe200078e0209 */
[----:B------:R-:W-:Y:S02]  /*6870*/  LEA.HI.X.SX32 R7, R7, R28, 0x1, P6 ;  /* 0x0000001c07077211 */ /* 0x000fe400030f0eff */
[----:B------:R-:W-:-:S02]  /*6880*/  PRMT R20, R13, 0x7632, R20 ;  /* 0x000076320d147816 */ /* 0x000fc40000000014 */
[C---:B------:R-:W-:Y:S02]  /*6890*/  LEA R8, P6, R9.reuse, R2, 0x1 ;  /* 0x0000000209087211 */ /* 0x040fe400078c08ff */
[----:B------:R-:W-:Y:S01]  /*68a0*/  LOP3.LUT R10, R68, 0x5c, RZ, 0xfc, !PT ;  /* 0x0000005c440a7812 */ /* 0x000fe200078efcff */
[----:B------:R0:W-:Y:S01]  /*68b0*/  @P3 STG.E.U16 desc[UR26][R6.64], R20 ;  /* 0x0000001406003986 */ /* 0x0001e2000c10151a */
[----:B------:R-:W-:Y:S01]  /*68c0*/  LEA.HI.X.SX32 R9, R9, R28, 0x1, P6 ;  /* 0x0000001c09097211 */ /* 0x000fe200030f0eff */
[----:B-1----:R-:W-:Y:S01]  /*68d0*/  IMAD R5, R3, 0x2, R11 ;  /* 0x0000000203057824 */ /* 0x002fe200078e020b */
[----:B------:R-:W-:Y:S02]  /*68e0*/  ISETP.LT.AND P3, PT, R10, UR11, !P0 ;  /* 0x0000000b0a007c0c */ /* 0x000fe4000c761270 */
[----:B------:R-:W-:Y:S01]  /*68f0*/  LEA R10, P6, R11, R2, 0x1 ;  /* 0x000000020b0a7211 */ /* 0x000fe200078c08ff */
[----:B------:R1:W-:Y:S01]  /*6900*/  @P4 STG.E.U16 desc[UR26][R8.64], R14 ;  /* 0x0000000e08004986 */ /* 0x0003e2000c10151a */
[----:B------:R-:W-:-:S02]  /*6910*/  LOP3.LUT R4, R68, 0x60, RZ, 0xfc, !PT ;  /* 0x0000006044047812 */ /* 0x000fc400078efcff */
[----:B------:R-:W-:Y:S02]  /*6920*/  LEA.HI.X.SX32 R11, R11, R28, 0x1, P6 ;  /* 0x0000001c0b0b7211 */ /* 0x000fe400030f0eff */
[----:B------:R-:W-:Y:S01]  /*6930*/  PRMT R13, R14, 0x7632, R13 ;  /* 0x000076320e0d7816 */ /* 0x000fe2000000000d */
[----:B0-----:R-:W-:Y:S01]  /*6940*/  IMAD R7, R3, 0x2, R5 ;  /* 0x0000000203077824 */ /* 0x001fe200078e0205 */
[----:B------:R-:W-:Y:S02]  /*6950*/  ISETP.LT.AND P4, PT, R4, UR11, !P0 ;  /* 0x0000000b04007c0c */ /* 0x000fe4000c781270 */
[----:B------:R-:W-:Y:S01]  /*6960*/  LEA R4, P6, R5, R2, 0x1 ;  /* 0x0000000205047211 */ /* 0x000fe200078c08ff */
[----:B------:R0:W-:Y:S01]  /*6970*/  @P5 STG.E.U16 desc[UR26][R10.64], R13 ;  /* 0x0000000d0a005986 */ /* 0x0001e2000c10151a */
[----:B------:R-:W-:Y:S01]  /*6980*/  LOP3.LUT R12, R68, 0x5e, RZ, 0xfc, !PT ;  /* 0x0000005e440c7812 */ /* 0x000fe200078efcff */
[----:B-1----:R-:W-:Y:S01]  /*6990*/  IMAD R9, R3, 0x2, R7 ;  /* 0x0000000203097824 */ /* 0x002fe200078e0207 */
[----:B------:R-:W-:-:S02]  /*69a0*/  LEA.HI.X.SX32 R5, R5, R28, 0x1, P6 ;  /* 0x0000001c05057211 */ /* 0x000fc400030f0eff */
[----:B------:R-:W-:Y:S02]  /*69b0*/  ISETP.LT.AND P5, PT, R12, UR11, !P0 ;  /* 0x0000000b0c007c0c */ /* 0x000fe4000c7a1270 */
[----:B------:R-:W-:Y:S01]  /*69c0*/  LOP3.LUT R8, R68, 0x62, RZ, 0xfc, !PT ;  /* 0x0000006244087812 */ /* 0x000fe200078efcff */
[----:B------:R1:W-:Y:S01]  /*69d0*/  @P3 STG.E.U16 desc[UR26][R4.64], R15 ;  /* 0x0000000f04003986 */ /* 0x0003e2000c10151a */
[----:B------:R-:W-:Y:S02]  /*69e0*/  LEA R6, P6, R7, R2, 0x1 ;  /* 0x0000000207067211 */ /* 0x000fe400078c08ff */
[----:B------:R-:W-:Y:S01]  /*69f0*/  ISETP.LT.AND P3, PT, R8, UR11, !P0 ;  /* 0x0000000b08007c0c */ /* 0x000fe2000c761270 */
[----:B0-----:R-:W-:Y:S01]  /*6a00*/  IMAD R11, R3, 0x2, R9 ;  /* 0x00000002030b7824 */ /* 0x001fe200078e0209 */
[----:B------:R-:W-:Y:S02]  /*6a10*/  LEA.HI.X.SX32 R7, R7, R28, 0x1, P6 ;  /* 0x0000001c07077211 */ /* 0x000fe400030f0eff */
[----:B------:R-:W-:-:S02]  /*6a20*/  LEA R8, P6, R9, R2, 0x1 ;  /* 0x0000000209087211 */ /* 0x000fc400078c08ff */
[----:B------:R-:W-:Y:S02]  /*6a30*/  PRMT R13, R15, 0x7632, R13 ;  /* 0x000076320f0d7816 */ /* 0x000fe4000000000d */
[----:B------:R-:W-:Y:S01]  /*6a40*/  LOP3.LUT R10, R68, 0x64, RZ, 0xfc, !PT ;  /* 0x00000064440a7812 */ /* 0x000fe200078efcff */
[----:B-1----:R-:W-:Y:S01]  /*6a50*/  IMAD R5, R3, 0x2, R11 ;  /* 0x0000000203057824 */ /* 0x002fe200078e020b */
[----:B------:R-:W-:Y:S01]  /*6a60*/  LEA.HI.X.SX32 R9, R9, R28, 0x1, P6 ;  /* 0x0000001c09097211 */ /* 0x000fe200030f0eff */
[----:B------:R0:W-:Y:S01]  /*6a70*/  @P5 STG.E.U16 desc[UR26][R6.64], R13 ;  /* 0x0000000d06005986 */ /* 0x0001e2000c10151a */
[----:B------:R-:W-:Y:S02]  /*6a80*/  ISETP.LT.AND P6, PT, R10, UR11, !P0 ;  /* 0x0000000b0a007c0c */ /* 0x000fe4000c7c1270 */
[----:B------:R-:W-:Y:S01]  /*6a90*/  LEA R10, P5, R11, R2, 0x1 ;  /* 0x000000020b0a7211 */ /* 0x000fe200078a08ff */
[----:B------:R1:W-:Y:S01]  /*6aa0*/  @P4 STG.E.U16 desc[UR26][R8.64], R16 ;  /* 0x0000001008004986 */ /* 0x0003e2000c10151a */
[----:B------:R-:W-:-:S02]  /*6ab0*/  LOP3.LUT R4, R68, 0x68, RZ, 0xfc, !PT ;  /* 0x0000006844047812 */ /* 0x000fc400078efcff */
[----:B------:R-:W-:Y:S02]  /*6ac0*/  LEA R12, P4, R5, R2, 0x1 ;  /* 0x00000002050c7211 */ /* 0x000fe400078808ff */
[-C--:B------:R-:W-:Y:S02]  /*6ad0*/  LEA.HI.X.SX32 R11, R11, R28.reuse, 0x1, P5 ;  /* 0x0000001c0b0b7211 */ /* 0x080fe400028f0eff */
[----:B------:R-:W-:Y:S02]  /*6ae0*/  ISETP.LT.AND P5, PT, R4, UR11, !P0 ;  /* 0x0000000b04007c0c */ /* 0x000fe4000c7a1270 */
[----:B0-----:R-:W-:Y:S02]  /*6af0*/  PRMT R7, R16, 0x7632, R7 ;  /* 0x0000763210077816 */ /* 0x001fe40000000007 */
[----:B------:R-:W-:Y:S02]  /*6b00*/  LOP3.LUT R4, R68, 0x66, RZ, 0xfc, !PT ;  /* 0x0000006644047812 */ /* 0x000fe400078efcff */
[----:B------:R-:W-:Y:S01]  /*6b10*/  LEA.HI.X.SX32 R13, R5, R28, 0x1, P4 ;  /* 0x0000001c050d7211 */ /* 0x000fe200020f0eff */
[----:B------:R-:W-:Y:S01]  /*6b20*/  IMAD R5, R3, 0x2, R5 ;  /* 0x0000000203057824 */ /* 0x000fe200078e0205 */
[----:B------:R0:W-:Y:S01]  /*6b30*/  @P3 STG.E.U16 desc[UR26][R10.64], R7 ;  /* 0x000000070a003986 */ /* 0x0001e2000c10151a */
[----:B------:R-:W-:-:S02]  /*6b40*/  ISETP.LT.AND P3, PT, R4, UR11, !P0 ;  /* 0x0000000b04007c0c */ /* 0x000fc4000c761270 */
[----:B------:R-:W-:Y:S01]  /*6b50*/  LOP3.LUT R4, R68, 0x6a, RZ, 0xfc, !PT ;  /* 0x0000006a44047812 */ /* 0x000fe200078efcff */
[----:B------:R2:W-:Y:S01]  /*6b60*/  @P6 STG.E.U16 desc[UR26][R12.64], R17 ;  /* 0x000000110c006986 */ /* 0x0005e2000c10151a */
[----:B-1----:R-:W-:Y:S01]  /*6b70*/  LEA R8, P6, R5, R2, 0x1 ;  /* 0x0000000205087211 */ /* 0x002fe200078c08ff */
[----:B------:R-:W-:Y:S01]  /*6b80*/  IMAD R15, R3, 0x2, R5 ;  /* 0x00000002030f7824 */ /* 0x000fe200078e0205 */
[----:B------:R-:W-:Y:S02]  /*6b90*/  ISETP.LT.AND P4, PT, R4, UR11, !P0 ;  /* 0x0000000b04007c0c */ /* 0x000fe4000c781270 */
[----:B------:R-:W-:Y:S02]  /*6ba0*/  LEA.HI.X.SX32 R9, R5, R28, 0x1, P6 ;  /* 0x0000001c05097211 */ /* 0x000fe400030f0eff */
[----:B------:R-:W1:Y:S01]  /*6bb0*/  LDS.128 R4, [R0+UR13+0x800] ;  /* 0x0008000d00047984 */ /* 0x000e620008000c00 */
[----:B------:R-:W-:Y:S01]  /*6bc0*/  PRMT R16, R17, 0x7632, R16 ;  /* 0x0000763211107816 */ /* 0x000fe20000000010 */
[----:B0-----:R-:W-:Y:S01]  /*6bd0*/  IMAD R11, R3, 0x2, R15 ;  /* 0x00000002030b7824 */ /* 0x001fe200078e020f */
[----:B------:R-:W-:-:S02]  /*6be0*/  LEA R14, P6, R15, R2, 0x1 ;  /* 0x000000020f0e7211 */ /* 0x000fc400078c08ff */
[----:B------:R-:W-:Y:S01]  /*6bf0*/  LOP3.LUT R10, R68, 0x6c, RZ, 0xfc, !PT ;  /* 0x0000006c440a7812 */ /* 0x000fe200078efcff */
[----:B------:R0:W-:Y:S01]  /*6c00*/  @P3 STG.E.U16 desc[UR26][R8.64], R16 ;  /* 0x0000001008003986 */ /* 0x0001e2000c10151a */
[----:B------:R-:W-:Y:S01]  /*6c10*/  LEA.HI.X.SX32 R15, R15, R28, 0x1, P6 ;  /* 0x0000001c0f0f7211 */ /* 0x000fe200030f0eff */
[----:B--2---:R-:W-:Y:S01]  /*6c20*/  IMAD R13, R3, 0x2, R11 ;  /* 0x00000002030d7824 */ /* 0x004fe200078e020b */
[----:B------:R-:W-:Y:S02]  /*6c30*/  ISETP.LT.AND P3, PT, R10, UR11, !P0 ;  /* 0x0000000b0a007c0c */ /* 0x000fe4000c761270 */
[C---:B------:R-:W-:Y:S01]  /*6c40*/  LEA R10, P6, R11.reuse, R2, 0x1 ;  /* 0x000000020b0a7211 */ /* 0x040fe200078c08ff */
[----:B------:R2:W-:Y:S01]  /*6c50*/  @P5 STG.E.U16 desc[UR26][R14.64], R18 ;  /* 0x000000120e005986 */ /* 0x0005e2000c10151a */
[----:B------:R-:W-:Y:S02]  /*6c60*/  LOP3.LUT R12, R68, 0x6e, RZ, 0xfc, !PT ;  /* 0x0000006e440c7812 */ /* 0x000fe400078efcff */
[----:B------:R-:W-:-:S02]  /*6c70*/  LEA.HI.X.SX32 R11, R11, R28, 0x1, P6 ;  /* 0x0000001c0b0b7211 */ /* 0x000fc400030f0eff */
[----:B------:R-:W-:Y:S01]  /*6c80*/  ISETP.LT.AND P5, PT, R12, UR11, !P0 ;  /* 0x0000000b0c007c0c */ /* 0x000fe2000c7a1270 */
[----:B0-----:R-:W-:Y:S01]  /*6c90*/  IMAD R9, R3, 0x2, R13 ;  /* 0x0000000203097824 */ /* 0x001fe200078e020d */
[----:B------:R-:W-:Y:S02]  /*6ca0*/  PRMT R17, R18, 0x7632, R17 ;  /* 0x0000763212117816 */ /* 0x000fe40000000011 */
[C---:B------:R-:W-:Y:S02]  /*6cb0*/  LEA R12, P6, R13.reuse, R2, 0x1 ;  /* 0x000000020d0c7211 */ /* 0x040fe400078c08ff */
[----:B------:R-:W-:Y:S01]  /*6cc0*/  LOP3.LUT R0, R68, 0x70, RZ, 0xfc, !PT ;  /* 0x0000007044007812 */ /* 0x000fe200078efcff */
[----:B------:R0:W-:Y:S01]  /*6cd0*/  @P4 STG.E.U16 desc[UR26][R10.64], R17 ;  /* 0x000000110a004986 */ /* 0x0001e2000c10151a */
[----:B------:R-:W-:Y:S01]  /*6ce0*/  LEA.HI.X.SX32 R13, R13, R28, 0x1, P6 ;  /* 0x0000001c0d0d7211 */ /* 0x000fe200030f0eff */
[----:B--2---:R-:W-:Y:S01]  /*6cf0*/  IMAD R15, R3, 0x2, R9 ;  /* 0x00000002030f7824 */ /* 0x004fe200078e0209 */
[----:B------:R-:W-:-:S02]  /*6d00*/  LEA R8, P6, R9, R2, 0x1 ;  /* 0x0000000209087211 */ /* 0x000fc400078c08ff */
[----:B------:R-:W-:Y:S01]  /*6d10*/  ISETP.LT.AND P4, PT, R0, UR11, !P0 ;  /* 0x0000000b00007c0c */ /* 0x000fe2000c781270 */
[----:B------:R-:W-:Y:S01]  /*6d20*/  @P3 STG.E.U16 desc[UR26][R12.64], R19 ;  /* 0x000000130c003986 */ /* 0x000fe2000c10151a */
[----:B------:R-:W-:Y:S02]  /*6d30*/  LOP3.LUT R0, R68, 0x74, RZ, 0xfc, !PT ;  /* 0x0000007444007812 */ /* 0x000fe400078efcff */
[----:B------:R-:W-:Y:S02]  /*6d40*/  LEA.HI.X.SX32 R9, R9, R28, 0x1, P6 ;  /* 0x0000001c09097211 */ /* 0x000fe400030f0eff */
[----:B------:R-:W-:Y:S01]  /*6d50*/  ISETP.LT.AND P3, PT, R0, UR11, !P0 ;  /* 0x0000000b00007c0c */ /* 0x000fe2000c761270 */
[----:B0-----:R-:W-:Y:S01]  /*6d60*/  IMAD R17, R3, 0x2, R15 ;  /* 0x0000000203117824 */ /* 0x001fe200078e020f */
[----:B------:R-:W-:Y:S02]  /*6d70*/  PRMT R11, R19, 0x7632, R11 ;  /* 0x00007632130b7816 */ /* 0x000fe4000000000b */
[----:B------:R-:W-:Y:S01]  /*6d80*/  LEA R10, P6, R15, R2, 0x1 ;  /* 0x000000020f0a7211 */ /* 0x000fe200078c08ff */
[----:B------:R-:W-:Y:S01]  /*6d90*/  IMAD R21, R3, 0x2, R17 ;  /* 0x0000000203157824 */ /* 0x000fe200078e0211 */
[----:B------:R-:W-:Y:S01]  /*6da0*/  LOP3.LUT R0, R68, 0x72, RZ, 0xfc, !PT ;  /* 0x0000007244007812 */ /* 0x000fe200078efcff */
[----:B------:R0:W-:Y:S03]  /*6db0*/  @P5 STG.E.U16 desc[UR26][R8.64], R11 ;  /* 0x0000000b08005986 */ /* 0x0001e6000c10151a */
[----:B------:R-:W-:-:S02]  /*6dc0*/  ISETP.LT.AND P5, PT, R0, UR11, !P0 ;  /* 0x0000000b00007c0c */ /* 0x000fc4000c7a1270 */
[----:B------:R-:W-:Y:S02]  /*6dd0*/  LOP3.LUT R0, R68, 0x78, RZ, 0xfc, !PT ;  /* 0x0000007844007812 */ /* 0x000fe400078efcff */
[----:B0-----:R-:W-:Y:S01]  /*6de0*/  LEA.HI.X.SX32 R11, R15, R28, 0x1, P6 ;  /* 0x0000001c0f0b7211 */ /* 0x001fe200030f0eff */
[----:B------:R-:W-:Y:S01]  /*6df0*/  IMAD R9, R3, 0x2, R21 ;  /* 0x0000000203097824 */ /* 0x000fe200078e0215 */
[----:B------:R-:W-:-:S03]  /*6e00*/  LEA R14, P6, R17, R2, 0x1 ;  /* 0x00000002110e7211 */ /* 0x000fc600078c08ff */
[----:B-1----:R0:W-:Y:S01]  /*6e10*/  @P4 STG.E.U16 desc[UR26][R10.64], R4 ;  /* 0x000000040a004986 */ /* 0x0021e2000c10151a */
[----:B------:R-:W-:Y:S01]  /*6e20*/  LEA.HI.X.SX32 R15, R17, R28, 0x1, P6 ;  /* 0x0000001c110f7211 */ /* 0x000fe200030f0eff */
[----:B------:R-:W-:Y:S01]  /*6e30*/  IMAD R17, R3, 0x2, R9 ;  /* 0x0000000203117824 */ /* 0x000fe200078e0209 */
[----:B------:R-:W-:Y:S02]  /*6e40*/  LEA R12, P6, R21, R2, 0x1 ;  /* 0x00000002150c7211 */ /* 0x000fe400078c08ff */
[----:B------:R-:W-:Y:S01]  /*6e50*/  ISETP.LT.AND P4, PT, R0, UR11, !P0 ;  /* 0x0000000b00007c0c */ /* 0x000fe2000c781270 */
[----:B------:R-:W-:Y:S01]  /*6e60*/  IMAD R19, R3, 0x2, R17 ;  /* 0x0000000203137824 */ /* 0x000fe200078e0211 */
[----:B------:R-:W-:Y:S02]  /*6e70*/  LEA.HI.X.SX32 R13, R21, R28, 0x1, P6 ;  /* 0x0000001c150d7211 */ /* 0x000fe400030f0eff */
[----:B------:R-:W-:Y:S01]  /*6e80*/  LOP3.LUT R0, R68, 0x76, RZ, 0xfc, !PT ;  /* 0x0000007644007812 */ /* 0x000fe200078efcff */
[----:B------:R-:W-:Y:S01]  /*6e90*/  IMAD R21, R3, 0x2, R19 ;  /* 0x0000000203157824 */ /* 0x000fe200078e0213 */
[----:B0-----:R-:W-:-:S02]  /*6ea0*/  PRMT R11, R4, 0x7632, R11 ;  /* 0x00007632040b7816 */ /* 0x001fc4000000000b */
[-C--:B------:R-:W-:Y:S01]  /*6eb0*/  LEA R10, P6, R17, R2.reuse, 0x1 ;  /* 0x00000002110a7211 */ /* 0x080fe200078c08ff */
[----:B------:R-:W-:Y:S01]  /*6ec0*/  IMAD R3, R3, 0x2, R21 ;  /* 0x0000000203037824 */ /* 0x000fe200078e0215 */
[----:B------:R-:W-:Y:S01]  /*6ed0*/  PRMT R4, R5, 0x7632, R4 ;  /* 0x0000763205047816 */ /* 0x000fe20000000004 */
[----:B------:R0:W-:Y:S01]  /*6ee0*/  @P5 STG.E.U16 desc[UR26][R14.64], R11 ;  /* 0x0000000b0e005986 */ /* 0x0001e2000c10151a */
[----:B------:R-:W-:Y:S02]  /*6ef0*/  ISETP.LT.AND P5, PT, R0, UR11, !P0 ;  /* 0x0000000b00007c0c */ /* 0x000fe4000c7a1270 */
[C---:B------:R-:W-:Y:S01]  /*6f00*/  LOP3.LUT R0, R68.reuse, 0x7a, RZ, 0xfc, !PT ;  /* 0x0000007a44007812 */ /* 0x040fe200078efcff */
[----:B------:R1:W-:Y:S01]  /*6f10*/  @P3 STG.E.U16 desc[UR26][R12.64], R5 ;  /* 0x000000050c003986 */ /* 0x0003e2000c10151a */
[----:B------:R-:W-:Y:S02]  /*6f20*/  LEA R8, P3, R9, R2, 0x1 ;  /* 0x0000000209087211 */ /* 0x000fe400078608ff */
[----:B------:R-:W-:-:S02]  /*6f30*/  LOP3.LUT R68, R68, 0x7e, RZ, 0xfc, !PT ;  /* 0x0000007e44447812 */ /* 0x000fc400078efcff */
[----:B------:R-:W-:Y:S02]  /*6f40*/  LEA.HI.X.SX32 R9, R9, R28, 0x1, P3 ;  /* 0x0000001c09097211 */ /* 0x000fe400018f0eff */
[----:B0-----:R-:W-:Y:S02]  /*6f50*/  LEA R14, P3, R19, R2, 0x1 ;  /* 0x00000002130e7211 */ /* 0x001fe400078608ff */
[-C--:B------:R-:W-:Y:S01]  /*6f60*/  LEA.HI.X.SX32 R11, R17, R28.reuse, 0x1, P6 ;  /* 0x0000001c110b7211 */ /* 0x080fe200030f0eff */
[----:B------:R0:W-:Y:S01]  /*6f70*/  @P5 STG.E.U16 desc[UR26][R8.64], R4 ;  /* 0x0000000408005986 */ /* 0x0001e2000c10151a */
[----:B------:R-:W-:Y:S02]  /*6f80*/  LEA.HI.X.SX32 R15, R19, R28, 0x1, P3 ;  /* 0x0000001c130f7211 */ /* 0x000fe400018f0eff */
[----:B------:R-:W-:Y:S01]  /*6f90*/  ISETP.LT.AND P3, PT, R0, UR11, !P0 ;  /* 0x0000000b00007c0c */ /* 0x000fe2000c761270 */
[----:B------:R0:W-:Y:S01]  /*6fa0*/  @P4 STG.E.U16 desc[UR26][R10.64], R6 ;  /* 0x000000060a004986 */ /* 0x0001e2000c10151a */
[----:B-1----:R-:W-:-:S02]  /*6fb0*/  LEA R12, P6, R21, R2, 0x1 ;  /* 0x00000002150c7211 */ /* 0x002fc400078c08ff */
[----:B------:R-:W-:Y:S02]  /*6fc0*/  ISETP.LT.AND P0, PT, R68, UR11, !P0 ;  /* 0x0000000b44007c0c */ /* 0x000fe4000c701270 */
[----:B------:R-:W-:Y:S02]  /*6fd0*/  LEA.HI.X.SX32 R13, R21, R28, 0x1, P6 ;  /* 0x0000001c150d7211 */ /* 0x000fe400030f0eff */
[C---:B------:R-:W-:Y:S02]  /*6fe0*/  LEA R2, P6, R3.reuse, R2, 0x1 ;  /* 0x0000000203027211 */ /* 0x040fe400078c08ff */
[----:B------:R-:W-:Y:S02]  /*6ff0*/  PRMT R0, R6, 0x7632, R0 ;  /* 0x0000763206007816 */ /* 0x000fe40000000000 */
[----:B------:R-:W-:Y:S02]  /*7000*/  LEA.HI.X.SX32 R3, R3, R28, 0x1, P6 ;  /* 0x0000001c03037211 */ /* 0x000fe400030f0eff */
[----:B------:R-:W-:Y:S01]  /*7010*/  PRMT R5, R7, 0x7632, R5 ;  /* 0x0000763207057816 */ /* 0x000fe20000000005 */
[----:B------:R0:W-:Y:S04]  /*7020*/  @P3 STG.E.U16 desc[UR26][R14.64], R0 ;  /* 0x000000000e003986 */ /* 0x0001e8000c10151a */
[----:B------:R0:W-:Y:S04]  /*7030*/  @P2 STG.E.U16 desc[UR26][R12.64], R7 ;  /* 0x000000070c002986 */ /* 0x0001e8000c10151a */
[----:B------:R0:W-:Y:S01]  /*7040*/  @P0 STG.E.U16 desc[UR26][R2.64], R5 ;  /* 0x0000000502000986 */ /* 0x0001e2000c10151a */
[----:B------:R-:W-:Y:S06]  /*7050*/  BAR.SYNC.DEFER_BLOCKING 0x0 ;  /* 0x0000000000007b1d */ /* 0x000fec0000010000 */
[----:B------:R-:W-:Y:S05]  /*7060*/  @P1 BRA `(.L_x_13) ;  /* 0x0000000000a01947 */ /* 0x000fea0003800000 */
[----:B------:R-:W1:Y:S01]  /*7070*/  S2UR UR5, SR_CgaCtaId ;  /* 0x00000000000579c3 */ /* 0x000e620000008800 */
[----:B------:R-:W-:Y:S01]  /*7080*/  NOP ;  /* 0x0000000000007918 */ /* 0x000fe20000000000 */
[----:B------:R-:W-:Y:S01]  /*7090*/  UMOV UR4, 0x50 ;  /* 0x0000005000047882 */ /* 0x000fe20000000000 */
[----:B0-----:R-:W-:Y:S02]  /*70a0*/  IMAD.U32 R0, RZ, RZ, UR12 ;  /* 0x0000000cff007e24 */ /* 0x001fe4000f8e00ff */
[----:B------:R-:W-:Y:S02]  /*70b0*/  IMAD.MOV.U32 R3, RZ, RZ, 0xf ;  /* 0x0000000fff037424 */ /* 0x000fe400078e00ff */
[----:B------:R-:W-:Y:S01]  /*70c0*/  IMAD.MOV.U32 R7, RZ, RZ, 0x1 ;  /* 0x00000001ff077424 */ /* 0x000fe200078e00ff */
[----:B------:R-:W-:-:S04]  /*70d0*/  LOP3.LUT R0, R0, 0xffff, RZ, 0xc0, !PT ;  /* 0x0000ffff00007812 */ /* 0x000fc800078ec0ff */
[----:B------:R-:W-:-:S05]  /*70e0*/  SHF.R.U32.HI R0, RZ, 0x5, R0 ;  /* 0x00000005ff007819 */ /* 0x000fca0000011600 */
[----:B------:R-:W-:Y:S01]  /*70f0*/  VIADD R2, R0, 0x10 ;  /* 0x0000001000027836 */ /* 0x000fe20000000000 */
[----:B------:R-:W-:Y:S01]  /*7100*/  SHF.L.U32 R0, R3, R0, RZ ;  /* 0x0000000003007219 */ /* 0x000fe200000006ff */
[----:B-1----:R-:W-:-:S03]  /*7110*/  ULEA UR6, UR5, UR4, 0x18 ;  /* 0x0000000405067291 */ /* 0x002fc6000f8ec0ff */
[----:B------:R-:W-:-:S04]  /*7120*/  SHF.L.U32 R3, R7, R2, RZ ;  /* 0x0000000207037219 */ /* 0x000fc800000006ff */
[----:B------:R-:W-:Y:S02]  /*7130*/  LOP3.LUT R0, R3, R0, RZ, 0xfc, !PT ;  /* 0x0000000003007212 */ /* 0x000fe400078efcff */
[----:B------:R-:W0:Y:S02]  /*7140*/  LDS R5, [UR6] ;  /* 0x00000006ff057984 */ /* 0x000e240008000800 */
[C---:B------:R-:W-:Y:S02]  /*7150*/  LOP3.LUT R2, R0.reuse, 0xffff, RZ, 0xc0, !PT ;  /* 0x0000ffff00027812 */ /* 0x040fe400078ec0ff */
[----:B0-----:R-:W-:-:S04]  /*7160*/  LOP3.LUT R3, R0, 0xffff, R5, 0x80, !PT ;  /* 0x0000ffff00037812 */ /* 0x001fc800078e8005 */
[----:B------:R-:W-:-:S13]  /*7170*/  ISETP.NE.AND P0, PT, R3, R2, PT ;  /* 0x000000020300720c */ /* 0x000fda0003f05270 */
[----:B------:R-:W-:Y:S05]  /*7180*/  @P0 BRA `(.L_x_14) ;  /* 0x0000000000500947 */ /* 0x000fea0003800000 */
[----:B------:R-:W-:Y:S02]  /*7190*/  SHF.R.U32.HI R5, RZ, 0x10, R5 ;  /* 0x00000010ff057819 */ /* 0x000fe40000011605 */
[----:B------:R-:W-:-:S04]  /*71a0*/  SHF.R.U32.HI R2, RZ, 0x10, R0 ;  /* 0x00000010ff027819 */ /* 0x000fc80000011600 */
[----:B------:R-:W-:-:S04]  /*71b0*/  LOP3.LUT R5, R5, R2, RZ, 0xc0, !PT ;  /* 0x0000000205057212 */ /* 0x000fc800078ec0ff */
[----:B------:R-:W-:-:S13]  /*71c0*/  ISETP.NE.AND P0, PT, R5, R2, PT ;  /* 0x000000020500720c */ /* 0x000fda0003f05270 */
[----:B------:R-:W-:Y:S05]  /*71d0*/  @P0 BRA `(.L_x_15) ;  /* 0x0000000000300947 */ /* 0x000fea0003800000 */
[----:B------:R-:W-:Y:S01]  /*71e0*/  R2UR UR4, R0 ;  /* 0x00000000000472ca */ /* 0x000fe200000e0000 */
[----:B------:R-:W-:Y:S01]  /*71f0*/  VOTEU.ANY UR5, UPT, PT ;  /* 0x0000000000057886 */ /* 0x000fe200038e0100 */
[----:B------:R-:W0:Y:S01]  /*7200*/  S2R R0, SR_LANEID ;  /* 0x0000000000007919 */ /* 0x000e220000000000 */
[----:B------:R-:W-:-:S10]  /*7210*/  UFLO.U32 UR5, UR5 ;  /* 0x00000005000572bd */ /* 0x000fd400080e0000 */
[----:B------:R-:W-:-:S06]  /*7220*/  ULOP3.LUT UR4, URZ, UR4, URZ, 0x33, !UPT ;  /* 0x00000004ff047292 */ /* 0x000fcc000f8e33ff */
[----:B------:R-:W-:-:S04]  /*7230*/  IMAD.U32 R2, RZ, RZ, UR4 ;  /* 0x00000004ff027e24 */ /* 0x000fc8000f8e00ff */
[----:B------:R-:W1:Y:S02]  /*7240*/  REDUX UR7, R2 ;  /* 0x00000000020773c4 */ /* 0x000e640000000000 */
[----:B------:R2:W-:Y:S01]  /*7250*/  UTCATOMSWS.AND URZ, UR4 ;  /* 0x0000000400ff79e3 */ /* 0x0005e20008000000 */
[----:B0-----:R-:W-:Y:S01]  /*7260*/  ISETP.EQ.U32.AND P0, PT, R0, UR5, PT ;  /* 0x0000000500007c0c */ /* 0x001fe2000bf02070 */
[----:B-1----:R-:W-:-:S12]  /*7270*/  IMAD.U32 R0, RZ, RZ, UR7 ;  /* 0x00000007ff007e24 */ /* 0x002fd8000f8e00ff */
[----:B------:R2:W-:Y:S01]  /*7280*/  @P0 ATOMS.AND RZ, [UR6], R0 ;  /* 0x00000000ffff098c */ /* 0x0005e2000a800006 */
[----:B------:R-:W-:Y:S05]  /*7290*/  BRA `(.L_x_13) ;  /* 0x0000000000147947 */ /* 0x000fea0003800000 */
.L_x_15:
[----:B------:R-:W-:-:S07]  /*72a0*/  MOV R2, 0x72c0 ;  /* 0x000072c000027802 */ /* 0x000fce0000000f00 */
[----:B------:R-:W-:Y:S05]  /*72b0*/  CALL.REL.NOINC `($__internal_0_$__cuda_sm10x_tcgen05_guardrail_trap_col_being_dealloced_not_returned_by_alloc) ;  /* 0x00000000002c7944 */ /* 0x000fea0003c00000 */
[----:B------:R-:W-:Y:S05]  /*72c0*/  BRA `(.L_x_13) ;  /* 0x0000000000087947 */ /* 0x000fea0003800000 */
.L_x_14:
[----:B------:R-:W-:-:S07]  /*72d0*/  MOV R2, 0x72f0 ;  /* 0x000072f000027802 */ /* 0x000fce0000000f00 */
[----:B------:R-:W-:Y:S05]  /*72e0*/  CALL.REL.NOINC `($__internal_2_$__cuda_sm10x_tcgen05_guardrail_trap_unallocated_columns_being_dealloced) ;  /* 0x0000000000387944 */ /* 0x000fea0003c00000 */
.L_x_13:
[----:B------:R-:W-:Y:S01]  /*72f0*/  NOP ;  /* 0x0000000000007918 */ /* 0x000fe20000000000 */
[----:B--2---:R-:W-:Y:S05]  /*7300*/  EXIT ;  /* 0x000000000000794d */ /* 0x004fea0003800000 */
.L_x_8:
[----:B------:R-:W0:Y:S02]  /*7310*/  SYNCS.PHASECHK.TRANS64.TRYWAIT P4, [UR15], R112 ;  /* 0x00000070ff0075a7 */ /* 0x000e24000808110f */
[----:B0-----:R-:W-:Y:S05]  /*7320*/  @!P4 BRA `(.L_x_8) ;  /* 0xfffffffc00f8c947 */ /* 0x001fea000383ffff */
[----:B------:R-:W-:Y:S05]  /*7330*/  BRA `(.L_x_16) ;  /* 0xffffffcc00b87947 */ /* 0x000fea000383ffff */
.L_x_12:
[----:B------:R-:W1:Y:S02]  /*7340*/  SYNCS.PHASECHK.TRANS64.TRYWAIT P0, [UR15], R4 ;  /* 0x00000004ff0075a7 */ /* 0x000e64000800110f */
[----:B-1----:R-:W-:Y:S05]  /*7350*/  @!P0 BRA `(.L_x_12) ;  /* 0xfffffffc00f88947 */ /* 0x002fea000383ffff */
[----:B------:R-:W-:Y:S05]  /*7360*/  BRA `(.L_x_11) ;  /* 0xffffffdc00847947 */ /* 0x000fea000383ffff */
        .weak           $__internal_0_$__cuda_sm10x_tcgen05_guardrail_trap_col_being_dealloced_not_returned_by_alloc
        .type           $__internal_0_$__cuda_sm10x_tcgen05_guardrail_trap_col_being_dealloced_not_returned_by_alloc,@function
        .size           $__internal_0_$__cuda_sm10x_tcgen05_guardrail_trap_col_being_dealloced_not_returned_by_alloc,($__internal_1_$__cuda_sm10x_tcgen05_guardrail_trap_phase_invalid_during_alloc - $__internal_0_$__cuda_sm10x_tcgen05_guardrail_trap_col_being_dealloced_not_returned_by_alloc)
$__internal_0_$__cuda_sm10x_tcgen05_guardrail_trap_col_being_dealloced_not_returned_by_alloc:
[----:B------:R-:W-:Y:S05]  /*7370*/  BPT.TRAP 0x1 ;  /* 0x000000040000795c */ /* 0x000fea0000300000 */
[----:B------:R-:W-:-:S04]  /*7380*/  IMAD.MOV.U32 R3, RZ, RZ, 0x0 ;  /* 0x00000000ff037424 */ /* 0x000fc800078e00ff */
[----:B------:R-:W-:Y:S05]  /*7390*/  RET.REL.NODEC R2 `(matmul_kernel) ;  /* 0xffffff8c02187950 */ /* 0x000fea0003c3ffff */
        .weak           $__internal_1_$__cuda_sm10x_tcgen05_guardrail_trap_phase_invalid_during_alloc
        .type           $__internal_1_$__cuda_sm10x_tcgen05_guardrail_trap_phase_invalid_during_alloc,@function
        .size           $__internal_1_$__cuda_sm10x_tcgen05_guardrail_trap_phase_invalid_during_alloc,($__internal_2_$__cuda_sm10x_tcgen05_guardrail_trap_unallocated_columns_being_dealloced - $__internal_1_$__cuda_sm10x_tcgen05_guardrail_trap_phase_invalid_during_alloc)
$__internal_1_$__cuda_sm10x_tcgen05_guardrail_trap_phase_invalid_during_alloc:
[----:B------:R-:W-:Y:S05]  /*73a0*/  BPT.TRAP 0x1 ;  /* 0x000000040000795c */ /* 0x000fea0000300000 */
[----:B------:R-:W-:-:S04]  /*73b0*/  IMAD.MOV.U32 R3, RZ, RZ, 0x0 ;  /* 0x00000000ff037424 */ /* 0x000fc800078e00ff */
[----:B------:R-:W-:Y:S05]  /*73c0*/  RET.REL.NODEC R2 `(matmul_kernel) ;  /* 0xffffff8c020c7950 */ /* 0x000fea0003c3ffff */
        .weak           $__internal_2_$__cuda_sm10x_tcgen05_guardrail_trap_unallocated_columns_being_dealloced
        .type           $__internal_2_$__cuda_sm10x_tcgen05_guardrail_trap_unallocated_columns_being_dealloced,@function
        .size           $__internal_2_$__cuda_sm10x_tcgen05_guardrail_trap_unallocated_columns_being_dealloced,(.L_x_20 - $__internal_2_$__cuda_sm10x_tcgen05_guardrail_trap_unallocated_columns_being_dealloced)
$__internal_2_$__cuda_sm10x_tcgen05_guardrail_trap_unallocated_columns_being_dealloced:
[----:B------:R-:W-:Y:S05]  /*73d0*/  BPT.TRAP 0x1 ;  /* 0x000000040000795c */ /* 0x000fea0000300000 */
[----:B------:R-:W-:-:S04]  /*73e0*/  IMAD.MOV.U32 R3, RZ, RZ, 0x0 ;  /* 0x00000000ff037424 */ /* 0x000fc800078e00ff */
[----:B------:R-:W-:Y:S05]  /*73f0*/  RET.REL.NODEC R2 `(matmul_kernel) ;  /* 0xffffff8c02007950 */ /* 0x000fea0003c3ffff */
.L_x_17:
[----:B------:R-:W-:-:S00]  /*7400*/  BRA `(.L_x_17) ;  /* 0xfffffffc00fc7947 */ /* 0x000fc0000383ffff */
[----:B------:R-:W-:-:S00]  /*7410*/  NOP ;  /* 0x0000000000007918 */ /* 0x000fc00000000000 */
        /* <DEDUP_REMOVED lines=14> */
.L_x_20:


//--------------------- .nv.shared.matmul_kernel  --------------------------
	.section	.nv.shared.matmul_kernel,"aw",@nobits
	.sectionflags	@""
	.align	16
	.zero		1024


//--------------------- .nv.shared.reserved.0     --------------------------
	.section	.nv.shared.reserved.0,"aw",@nobits
	.align	8
	.weak		__nv_reservedSMEM_offset_0_alias
	.size		__nv_reservedSMEM_offset_0_alias, 0, 64
	.other		__nv_reservedSMEM_offset_0_alias,@"STO_CUDA_RESERVED_SHARED STV_DEFAULT"
__nv_reservedSMEM_offset_0_alias:
	.zero		0
.nv.shared.reserved.0:
	.zero		64
	.weak		__nv_reservedSMEM_allocation_phase
	.type		__nv_reservedSMEM_allocation_phase,@object
	.size		__nv_reservedSMEM_allocation_phase,(.L_0 - __nv_reservedSMEM_allocation_phase)
__nv_reservedSMEM_allocation_phase:
	.zero		1
.L_0:
	.zero		7
	.weak		__nv_reservedSMEM_devtool_atexit_pc
	.type		__nv_reservedSMEM_devtool_atexit_pc,@object
	.size		__nv_reservedSMEM_devtool_atexit_pc,(__nv_reservedSMEM_allocation_mask - __nv_reservedSMEM_devtool_atexit_pc)
__nv_reservedSMEM_devtool_atexit_pc:
	.zero		8
	.weak		__nv_reservedSMEM_allocation_mask
	.type		__nv_reservedSMEM_allocation_mask,@object
	.size		__nv_reservedSMEM_allocation_mask,(.L_2 - __nv_reservedSMEM_allocation_mask)
__nv_reservedSMEM_allocation_mask:
	.zero		4
.L_2:


//--------------------- .nv.constant0.matmul_kernel --------------------------
	.section	.nv.constant0.matmul_kernel,"a",@progbits
	.sectionflags	@""
	.align	4
.nv.constant0.matmul_kernel:
	.zero		976


//--------------------- SYMBOLS --------------------------

	.type		.nv.reservedSmem.offset0,@object
	.size		.nv.reservedSmem.offset0,0x4
	.type		.nv.reservedSmem.cap,@object
	.size		.nv.reservedSmem.cap,0x4
